//
// Generated by NVIDIA NVVM Compiler
//
// Compiler Build ID: CL-36424714
// Cuda compilation tools, release 13.0, V13.0.88
// Based on NVVM 20.0.0
//

.version 9.0
.target sm_100
.address_size 64

	// .globl	_Z6countWPf
.global .align 4 .b8 __cudart_i2opi_f[24] = {65, 144, 67, 60, 153, 149, 98, 219, 192, 221, 52, 245, 209, 87, 39, 252, 41, 21, 68, 78, 110, 131, 249, 162};

.visible .entry _Z6countWPf(
	.param .u64 .ptr .align 1 _Z6countWPf_param_0
)
{
	.local .align 4 .b8 	__local_depot0[28];
	.reg .b64 	%SP;
	.reg .b64 	%SPL;
	.reg .pred 	%p<17>;
	.reg .b32 	%r<87>;
	.reg .b32 	%f<52>;
	.reg .b64 	%rd<43>;
	.reg .b64 	%fd<5>;

	mov.u64 	%SPL, __local_depot0;
	ld.param.u64 	%rd17, [_Z6countWPf_param_0];
	add.u64 	%rd1, %SPL, 0;
	mov.u32 	%r29, %ctaid.x;
	mov.u32 	%r30, %ntid.x;
	mov.u32 	%r31, %tid.x;
	mad.lo.s32 	%r1, %r29, %r30, %r31;
	mov.u32 	%r32, %nctaid.x;
	mul.lo.s32 	%r33, %r30, %r32;
	shl.b32 	%r34, %r33, 1;
	cvt.rn.f32.s32 	%f10, %r1;
	mul.f32 	%f11, %f10, 0f40C90FDB;
	cvt.rn.f32.s32 	%f12, %r34;
	div.rn.f32 	%f1, %f11, %f12;
	mul.f32 	%f13, %f1, 0f3F22F983;
	cvt.rni.s32.f32 	%r86, %f13;
	cvt.rn.f32.s32 	%f14, %r86;
	fma.rn.f32 	%f15, %f14, 0fBFC90FDA, %f1;
	fma.rn.f32 	%f16, %f14, 0fB3A22168, %f15;
	fma.rn.f32 	%f51, %f14, 0fA7C234C5, %f16;
	abs.f32 	%f3, %f1;
	setp.ltu.f32 	%p1, %f3, 0f47CE4780;
	mov.u32 	%r82, %r86;
	mov.f32 	%f50, %f51;
	@%p1 bra 	$L__BB0_8;
	setp.neu.f32 	%p2, %f3, 0f7F800000;
	@%p2 bra 	$L__BB0_3;
	mov.f32 	%f19, 0f00000000;
	mul.rn.f32 	%f50, %f1, %f19;
	mov.b32 	%r82, 0;
	bra.uni 	$L__BB0_8;
$L__BB0_3:
	mov.b32 	%r3, %f1;
	shl.b32 	%r36, %r3, 8;
	or.b32  	%r4, %r36, -2147483648;
	mov.b64 	%rd39, 0;
	mov.b32 	%r79, 0;
	mov.u64 	%rd37, __cudart_i2opi_f;
	mov.u64 	%rd38, %rd1;
$L__BB0_4:
	.pragma "nounroll";
	ld.global.nc.u32 	%r37, [%rd37];
	mad.wide.u32 	%rd21, %r37, %r4, %rd39;
	shr.u64 	%rd39, %rd21, 32;
	st.local.u32 	[%rd38], %rd21;
	add.s32 	%r79, %r79, 1;
	add.s64 	%rd38, %rd38, 4;
	add.s64 	%rd37, %rd37, 4;
	setp.ne.s32 	%p3, %r79, 6;
	@%p3 bra 	$L__BB0_4;
	shr.u32 	%r38, %r3, 23;
	st.local.u32 	[%rd1+24], %rd39;
	and.b32  	%r7, %r38, 31;
	and.b32  	%r39, %r38, 224;
	add.s32 	%r40, %r39, -128;
	shr.u32 	%r41, %r40, 5;
	mul.wide.u32 	%rd22, %r41, 4;
	sub.s64 	%rd8, %rd1, %rd22;
	ld.local.u32 	%r80, [%rd8+24];
	ld.local.u32 	%r81, [%rd8+20];
	setp.eq.s32 	%p4, %r7, 0;
	@%p4 bra 	$L__BB0_7;
	shf.l.wrap.b32 	%r80, %r81, %r80, %r7;
	ld.local.u32 	%r42, [%rd8+16];
	shf.l.wrap.b32 	%r81, %r42, %r81, %r7;
$L__BB0_7:
	shr.u32 	%r43, %r80, 30;
	shf.l.wrap.b32 	%r44, %r81, %r80, 2;
	shl.b32 	%r45, %r81, 2;
	shr.u32 	%r46, %r44, 31;
	add.s32 	%r47, %r46, %r43;
	neg.s32 	%r48, %r47;
	setp.lt.s32 	%p5, %r3, 0;
	selp.b32 	%r82, %r48, %r47, %p5;
	xor.b32  	%r49, %r44, %r3;
	shr.s32 	%r50, %r44, 31;
	xor.b32  	%r51, %r50, %r44;
	xor.b32  	%r52, %r50, %r45;
	cvt.u64.u32 	%rd23, %r51;
	shl.b64 	%rd24, %rd23, 32;
	cvt.u64.u32 	%rd25, %r52;
	or.b64  	%rd26, %rd24, %rd25;
	cvt.rn.f64.s64 	%fd1, %rd26;
	mul.f64 	%fd2, %fd1, 0d3BF921FB54442D19;
	cvt.rn.f32.f64 	%f17, %fd2;
	neg.f32 	%f18, %f17;
	setp.lt.s32 	%p6, %r49, 0;
	selp.f32 	%f50, %f18, %f17, %p6;
$L__BB0_8:
	setp.ltu.f32 	%p7, %f3, 0f47CE4780;
	add.s32 	%r54, %r82, 1;
	mul.rn.f32 	%f20, %f50, %f50;
	and.b32  	%r55, %r82, 1;
	setp.eq.b32 	%p8, %r55, 1;
	selp.f32 	%f21, %f50, 0f3F800000, %p8;
	fma.rn.f32 	%f22, %f20, %f21, 0f00000000;
	fma.rn.f32 	%f23, %f20, 0f37CBAC00, 0fBAB607ED;
	selp.f32 	%f24, 0fB94D4153, %f23, %p8;
	selp.f32 	%f25, 0f3C0885E4, 0f3D2AAABB, %p8;
	fma.rn.f32 	%f26, %f24, %f20, %f25;
	selp.f32 	%f27, 0fBE2AAAA8, 0fBEFFFFFF, %p8;
	fma.rn.f32 	%f28, %f26, %f20, %f27;
	fma.rn.f32 	%f29, %f28, %f22, %f21;
	and.b32  	%r56, %r54, 2;
	setp.eq.s32 	%p9, %r56, 0;
	mov.f32 	%f30, 0f00000000;
	sub.f32 	%f31, %f30, %f29;
	selp.f32 	%f32, %f29, %f31, %p9;
	shl.b32 	%r57, %r1, 1;
	cvta.to.global.u64 	%rd27, %rd17;
	mul.wide.s32 	%rd28, %r57, 4;
	add.s64 	%rd9, %rd27, %rd28;
	st.global.f32 	[%rd9], %f32;
	@%p7 bra 	$L__BB0_16;
	setp.neu.f32 	%p10, %f3, 0f7F800000;
	@%p10 bra 	$L__BB0_11;
	mov.f32 	%f35, 0f00000000;
	mul.rn.f32 	%f51, %f1, %f35;
	mov.b32 	%r86, 0;
	bra.uni 	$L__BB0_16;
$L__BB0_11:
	mov.b32 	%r16, %f1;
	shl.b32 	%r59, %r16, 8;
	or.b32  	%r17, %r59, -2147483648;
	mov.b64 	%rd42, 0;
	mov.b32 	%r83, 0;
	mov.u64 	%rd40, __cudart_i2opi_f;
	mov.u64 	%rd41, %rd1;
$L__BB0_12:
	.pragma "nounroll";
	ld.global.nc.u32 	%r60, [%rd40];
	mad.wide.u32 	%rd31, %r60, %r17, %rd42;
	shr.u64 	%rd42, %rd31, 32;
	st.local.u32 	[%rd41], %rd31;
	add.s32 	%r83, %r83, 1;
	add.s64 	%rd41, %rd41, 4;
	add.s64 	%rd40, %rd40, 4;
	setp.ne.s32 	%p11, %r83, 6;
	@%p11 bra 	$L__BB0_12;
	shr.u32 	%r61, %r16, 23;
	st.local.u32 	[%rd1+24], %rd42;
	and.b32  	%r20, %r61, 31;
	and.b32  	%r62, %r61, 224;
	add.s32 	%r63, %r62, -128;
	shr.u32 	%r64, %r63, 5;
	mul.wide.u32 	%rd32, %r64, 4;
	sub.s64 	%rd16, %rd1, %rd32;
	ld.local.u32 	%r84, [%rd16+24];
	ld.local.u32 	%r85, [%rd16+20];
	setp.eq.s32 	%p12, %r20, 0;
	@%p12 bra 	$L__BB0_15;
	shf.l.wrap.b32 	%r84, %r85, %r84, %r20;
	ld.local.u32 	%r65, [%rd16+16];
	shf.l.wrap.b32 	%r85, %r65, %r85, %r20;
$L__BB0_15:
	shr.u32 	%r66, %r84, 30;
	shf.l.wrap.b32 	%r67, %r85, %r84, 2;
	shl.b32 	%r68, %r85, 2;
	shr.u32 	%r69, %r67, 31;
	add.s32 	%r70, %r69, %r66;
	neg.s32 	%r71, %r70;
	setp.lt.s32 	%p13, %r16, 0;
	selp.b32 	%r86, %r71, %r70, %p13;
	xor.b32  	%r72, %r67, %r16;
	shr.s32 	%r73, %r67, 31;
	xor.b32  	%r74, %r73, %r67;
	xor.b32  	%r75, %r73, %r68;
	cvt.u64.u32 	%rd33, %r74;
	shl.b64 	%rd34, %rd33, 32;
	cvt.u64.u32 	%rd35, %r75;
	or.b64  	%rd36, %rd34, %rd35;
	cvt.rn.f64.s64 	%fd3, %rd36;
	mul.f64 	%fd4, %fd3, 0d3BF921FB54442D19;
	cvt.rn.f32.f64 	%f33, %fd4;
	neg.f32 	%f34, %f33;
	setp.lt.s32 	%p14, %r72, 0;
	selp.f32 	%f51, %f34, %f33, %p14;
$L__BB0_16:
	mul.rn.f32 	%f36, %f51, %f51;
	and.b32  	%r77, %r86, 1;
	setp.eq.b32 	%p15, %r77, 1;
	selp.f32 	%f37, 0f3F800000, %f51, %p15;
	fma.rn.f32 	%f38, %f36, %f37, 0f00000000;
	fma.rn.f32 	%f39, %f36, 0f37CBAC00, 0fBAB607ED;
	selp.f32 	%f40, %f39, 0fB94D4153, %p15;
	selp.f32 	%f41, 0f3D2AAABB, 0f3C0885E4, %p15;
	fma.rn.f32 	%f42, %f40, %f36, %f41;
	selp.f32 	%f43, 0fBEFFFFFF, 0fBE2AAAA8, %p15;
	fma.rn.f32 	%f44, %f42, %f36, %f43;
	fma.rn.f32 	%f45, %f44, %f38, %f37;
	and.b32  	%r78, %r86, 2;
	setp.eq.s32 	%p16, %r78, 0;
	mov.f32 	%f46, 0f00000000;
	sub.f32 	%f47, %f46, %f45;
	selp.f32 	%f48, %f45, %f47, %p16;
	neg.f32 	%f49, %f48;
	st.global.f32 	[%rd9+4], %f49;
	ret;

}
	// .globl	_Z19myCudaFFTBitReversePKfPf
.visible .entry _Z19myCudaFFTBitReversePKfPf(
	.param .u64 .ptr .align 1 _Z19myCudaFFTBitReversePKfPf_param_0,
	.param .u64 .ptr .align 1 _Z19myCudaFFTBitReversePKfPf_param_1
)
{
	.reg .pred 	%p<8>;
	.reg .b32 	%r<67>;
	.reg .b32 	%f<25>;
	.reg .b64 	%rd<13>;

	ld.param.u64 	%rd3, [_Z19myCudaFFTBitReversePKfPf_param_0];
	ld.param.u64 	%rd4, [_Z19myCudaFFTBitReversePKfPf_param_1];
	mov.u32 	%r25, %ctaid.x;
	mov.u32 	%r26, %ntid.x;
	mov.u32 	%r27, %tid.x;
	mad.lo.s32 	%r65, %r25, %r26, %r27;
	mov.u32 	%r28, %nctaid.x;
	mul.lo.s32 	%r29, %r26, %r28;
	cvt.rn.f32.u32 	%f1, %r29;
	setp.eq.s32 	%p1, %r29, 0;
	selp.f32 	%f2, 0fC1B80000, 0f00000000, %p1;
	mov.b32 	%r30, %f1;
	add.s32 	%r31, %r30, -1060439283;
	and.b32  	%r32, %r31, -8388608;
	sub.s32 	%r33, %r30, %r32;
	mov.b32 	%f3, %r33;
	cvt.rn.f32.s32 	%f4, %r32;
	fma.rn.f32 	%f5, %f4, 0f34000000, %f2;
	add.f32 	%f6, %f3, 0fBF800000;
	fma.rn.f32 	%f7, %f6, 0f3DC6B27F, 0fBE2C7F30;
	fma.rn.f32 	%f8, %f7, %f6, 0f3E2FCF2A;
	fma.rn.f32 	%f9, %f8, %f6, 0fBE374E43;
	fma.rn.f32 	%f10, %f9, %f6, 0f3E520BF4;
	fma.rn.f32 	%f11, %f10, %f6, 0fBE763C8B;
	fma.rn.f32 	%f12, %f11, %f6, 0f3E93BF99;
	fma.rn.f32 	%f13, %f12, %f6, 0fBEB8AA49;
	fma.rn.f32 	%f14, %f13, %f6, 0f3EF6384A;
	fma.rn.f32 	%f15, %f14, %f6, 0fBF38AA3B;
	mul.f32 	%f16, %f6, %f15;
	mul.f32 	%f17, %f6, %f16;
	fma.rn.f32 	%f18, %f6, 0f3FB8AA3B, %f17;
	add.f32 	%f19, %f5, %f18;
	setp.gt.u32 	%p2, %r30, 2139095039;
	fma.rn.f32 	%f20, %f1, 0f7F800000, 0f7F800000;
	selp.f32 	%f21, %f20, %f19, %p2;
	selp.f32 	%f22, 0fFF800000, %f21, %p1;
	cvt.rzi.u32.f32 	%r2, %f22;
	setp.eq.s32 	%p3, %r2, 0;
	mov.b64 	%rd12, 0;
	@%p3 bra 	$L__BB1_8;
	and.b32  	%r3, %r2, 3;
	setp.lt.u32 	%p4, %r2, 4;
	mov.b32 	%r64, 0;
	@%p4 bra 	$L__BB1_4;
	and.b32  	%r37, %r2, -4;
	neg.s32 	%r54, %r37;
	mov.b32 	%r64, 0;
$L__BB1_3:
	shl.b32 	%r38, %r65, 2;
	and.b32  	%r39, %r38, 4;
	shr.u32 	%r40, %r65, 2;
	shl.b32 	%r41, %r64, 3;
	or.b32  	%r42, %r41, %r39;
	and.b32  	%r43, %r65, 2;
	or.b32  	%r44, %r43, %r42;
	and.b32  	%r45, %r40, 1;
	or.b32  	%r46, %r44, %r45;
	shr.u32 	%r47, %r65, 3;
	shl.b32 	%r48, %r46, 1;
	and.b32  	%r49, %r47, 1;
	or.b32  	%r64, %r48, %r49;
	shr.u32 	%r65, %r65, 4;
	add.s32 	%r54, %r54, 4;
	setp.ne.s32 	%p5, %r54, 0;
	@%p5 bra 	$L__BB1_3;
$L__BB1_4:
	setp.eq.s32 	%p6, %r3, 0;
	@%p6 bra 	$L__BB1_7;
	neg.s32 	%r61, %r3;
$L__BB1_6:
	.pragma "nounroll";
	shl.b32 	%r50, %r64, 1;
	and.b32  	%r51, %r65, 1;
	or.b32  	%r64, %r50, %r51;
	shr.u32 	%r65, %r65, 1;
	add.s32 	%r61, %r61, 1;
	setp.ne.s32 	%p7, %r61, 0;
	@%p7 bra 	$L__BB1_6;
$L__BB1_7:
	shl.b32 	%r52, %r64, 1;
	cvt.u64.u32 	%rd12, %r52;
$L__BB1_8:
	cvta.to.global.u64 	%rd6, %rd3;
	cvta.to.global.u64 	%rd7, %rd4;
	shl.b64 	%rd8, %rd12, 2;
	add.s64 	%rd9, %rd6, %rd8;
	ld.global.f32 	%f23, [%rd9];
	shl.b32 	%r53, %r65, 1;
	mul.wide.u32 	%rd10, %r53, 4;
	add.s64 	%rd11, %rd7, %rd10;
	st.global.f32 	[%rd11], %f23;
	ld.global.f32 	%f24, [%rd9+4];
	st.global.f32 	[%rd11+4], %f24;
	ret;

}
	// .globl	_Z28myCudaFFTBitReverseAndWCountPKfPfS1_
.visible .entry _Z28myCudaFFTBitReverseAndWCountPKfPfS1_(
	.param .u64 .ptr .align 1 _Z28myCudaFFTBitReverseAndWCountPKfPfS1__param_0,
	.param .u64 .ptr .align 1 _Z28myCudaFFTBitReverseAndWCountPKfPfS1__param_1,
	.param .u64 .ptr .align 1 _Z28myCudaFFTBitReverseAndWCountPKfPfS1__param_2
)
{
	.local .align 4 .b8 	__local_depot2[28];
	.reg .b64 	%SP;
	.reg .b64 	%SPL;
	.reg .pred 	%p<25>;
	.reg .b32 	%r<140>;
	.reg .b32 	%f<75>;
	.reg .b64 	%rd<55>;
	.reg .b64 	%fd<5>;

	mov.u64 	%SPL, __local_depot2;
	ld.param.u64 	%rd19, [_Z28myCudaFFTBitReverseAndWCountPKfPfS1__param_0];
	ld.param.u64 	%rd20, [_Z28myCudaFFTBitReverseAndWCountPKfPfS1__param_1];
	ld.param.u64 	%rd21, [_Z28myCudaFFTBitReverseAndWCountPKfPfS1__param_2];
	add.u64 	%rd1, %SPL, 0;
	mov.u32 	%r51, %ctaid.x;
	mov.u32 	%r52, %ntid.x;
	mov.u32 	%r53, %tid.x;
	mad.lo.s32 	%r1, %r51, %r52, %r53;
	mov.u32 	%r54, %nctaid.x;
	mul.lo.s32 	%r2, %r52, %r54;
	cvt.rn.f32.u32 	%f1, %r2;
	setp.eq.s32 	%p1, %r2, 0;
	selp.f32 	%f11, 0fC1B80000, 0f00000000, %p1;
	mov.b32 	%r55, %f1;
	add.s32 	%r56, %r55, -1060439283;
	and.b32  	%r57, %r56, -8388608;
	sub.s32 	%r58, %r55, %r57;
	mov.b32 	%f12, %r58;
	cvt.rn.f32.s32 	%f13, %r57;
	fma.rn.f32 	%f14, %f13, 0f34000000, %f11;
	add.f32 	%f15, %f12, 0fBF800000;
	fma.rn.f32 	%f16, %f15, 0f3DC6B27F, 0fBE2C7F30;
	fma.rn.f32 	%f17, %f16, %f15, 0f3E2FCF2A;
	fma.rn.f32 	%f18, %f17, %f15, 0fBE374E43;
	fma.rn.f32 	%f19, %f18, %f15, 0f3E520BF4;
	fma.rn.f32 	%f20, %f19, %f15, 0fBE763C8B;
	fma.rn.f32 	%f21, %f20, %f15, 0f3E93BF99;
	fma.rn.f32 	%f22, %f21, %f15, 0fBEB8AA49;
	fma.rn.f32 	%f23, %f22, %f15, 0f3EF6384A;
	fma.rn.f32 	%f24, %f23, %f15, 0fBF38AA3B;
	mul.f32 	%f25, %f15, %f24;
	mul.f32 	%f26, %f15, %f25;
	fma.rn.f32 	%f27, %f15, 0f3FB8AA3B, %f26;
	add.f32 	%f28, %f14, %f27;
	setp.gt.u32 	%p2, %r55, 2139095039;
	fma.rn.f32 	%f29, %f1, 0f7F800000, 0f7F800000;
	selp.f32 	%f30, %f29, %f28, %p2;
	selp.f32 	%f31, 0fFF800000, %f30, %p1;
	cvt.rzi.u32.f32 	%r3, %f31;
	setp.eq.s32 	%p3, %r3, 0;
	mov.b64 	%rd48, 0;
	@%p3 bra 	$L__BB2_8;
	and.b32  	%r4, %r3, 3;
	setp.lt.u32 	%p4, %r3, 4;
	mov.b32 	%r131, 0;
	mov.u32 	%r127, %r1;
	@%p4 bra 	$L__BB2_4;
	and.b32  	%r62, %r3, -4;
	neg.s32 	%r122, %r62;
	mov.b32 	%r131, 0;
	mov.u32 	%r127, %r1;
$L__BB2_3:
	shl.b32 	%r63, %r127, 2;
	and.b32  	%r64, %r63, 4;
	shr.u32 	%r65, %r127, 2;
	shl.b32 	%r66, %r131, 3;
	or.b32  	%r67, %r66, %r64;
	and.b32  	%r68, %r127, 2;
	or.b32  	%r69, %r68, %r67;
	and.b32  	%r70, %r65, 1;
	or.b32  	%r71, %r69, %r70;
	shr.u32 	%r72, %r127, 3;
	shl.b32 	%r73, %r71, 1;
	and.b32  	%r74, %r72, 1;
	or.b32  	%r131, %r73, %r74;
	shr.u32 	%r127, %r127, 4;
	add.s32 	%r122, %r122, 4;
	setp.ne.s32 	%p5, %r122, 0;
	@%p5 bra 	$L__BB2_3;
$L__BB2_4:
	setp.eq.s32 	%p6, %r4, 0;
	@%p6 bra 	$L__BB2_7;
	neg.s32 	%r128, %r4;
$L__BB2_6:
	.pragma "nounroll";
	shl.b32 	%r75, %r131, 1;
	and.b32  	%r76, %r127, 1;
	or.b32  	%r131, %r75, %r76;
	shr.u32 	%r127, %r127, 1;
	add.s32 	%r128, %r128, 1;
	setp.ne.s32 	%p7, %r128, 0;
	@%p7 bra 	$L__BB2_6;
$L__BB2_7:
	shl.b32 	%r77, %r131, 1;
	cvt.u64.u32 	%rd48, %r77;
$L__BB2_8:
	cvta.to.global.u64 	%rd24, %rd19;
	shl.b64 	%rd25, %rd48, 2;
	add.s64 	%rd26, %rd24, %rd25;
	ld.global.f32 	%f32, [%rd26];
	shl.b32 	%r23, %r1, 1;
	cvta.to.global.u64 	%rd27, %rd20;
	mul.wide.u32 	%rd28, %r23, 4;
	add.s64 	%rd29, %rd27, %rd28;
	st.global.f32 	[%rd29], %f32;
	ld.global.f32 	%f33, [%rd26+4];
	st.global.f32 	[%rd29+4], %f33;
	shr.u32 	%r78, %r2, 1;
	setp.ge.u32 	%p8, %r1, %r78;
	@%p8 bra 	$L__BB2_26;
	cvt.rn.f32.u32 	%f34, %r1;
	mul.f32 	%f35, %f34, 0f40C90FDB;
	div.rn.f32 	%f2, %f35, %f1;
	mul.f32 	%f36, %f2, 0f3F22F983;
	cvt.rni.s32.f32 	%r139, %f36;
	cvt.rn.f32.s32 	%f37, %r139;
	fma.rn.f32 	%f38, %f37, 0fBFC90FDA, %f2;
	fma.rn.f32 	%f39, %f37, 0fB3A22168, %f38;
	fma.rn.f32 	%f74, %f37, 0fA7C234C5, %f39;
	abs.f32 	%f4, %f2;
	setp.ltu.f32 	%p9, %f4, 0f47CE4780;
	mov.u32 	%r135, %r139;
	mov.f32 	%f73, %f74;
	@%p9 bra 	$L__BB2_17;
	setp.neu.f32 	%p10, %f4, 0f7F800000;
	@%p10 bra 	$L__BB2_12;
	mov.f32 	%f42, 0f00000000;
	mul.rn.f32 	%f73, %f2, %f42;
	mov.b32 	%r135, 0;
	bra.uni 	$L__BB2_17;
$L__BB2_12:
	mov.b32 	%r25, %f2;
	shl.b32 	%r80, %r25, 8;
	or.b32  	%r26, %r80, -2147483648;
	mov.b64 	%rd51, 0;
	mov.b32 	%r132, 0;
	mov.u64 	%rd49, __cudart_i2opi_f;
	mov.u64 	%rd50, %rd1;
$L__BB2_13:
	.pragma "nounroll";
	ld.global.nc.u32 	%r81, [%rd49];
	mad.wide.u32 	%rd32, %r81, %r26, %rd51;
	shr.u64 	%rd51, %rd32, 32;
	st.local.u32 	[%rd50], %rd32;
	add.s32 	%r132, %r132, 1;
	add.s64 	%rd50, %rd50, 4;
	add.s64 	%rd49, %rd49, 4;
	setp.ne.s32 	%p11, %r132, 6;
	@%p11 bra 	$L__BB2_13;
	shr.u32 	%r82, %r25, 23;
	st.local.u32 	[%rd1+24], %rd51;
	and.b32  	%r29, %r82, 31;
	and.b32  	%r83, %r82, 224;
	add.s32 	%r84, %r83, -128;
	shr.u32 	%r85, %r84, 5;
	mul.wide.u32 	%rd33, %r85, 4;
	sub.s64 	%rd10, %rd1, %rd33;
	ld.local.u32 	%r133, [%rd10+24];
	ld.local.u32 	%r134, [%rd10+20];
	setp.eq.s32 	%p12, %r29, 0;
	@%p12 bra 	$L__BB2_16;
	shf.l.wrap.b32 	%r133, %r134, %r133, %r29;
	ld.local.u32 	%r86, [%rd10+16];
	shf.l.wrap.b32 	%r134, %r86, %r134, %r29;
$L__BB2_16:
	shr.u32 	%r87, %r133, 30;
	shf.l.wrap.b32 	%r88, %r134, %r133, 2;
	shl.b32 	%r89, %r134, 2;
	shr.u32 	%r90, %r88, 31;
	add.s32 	%r91, %r90, %r87;
	neg.s32 	%r92, %r91;
	setp.lt.s32 	%p13, %r25, 0;
	selp.b32 	%r135, %r92, %r91, %p13;
	xor.b32  	%r93, %r88, %r25;
	shr.s32 	%r94, %r88, 31;
	xor.b32  	%r95, %r94, %r88;
	xor.b32  	%r96, %r94, %r89;
	cvt.u64.u32 	%rd34, %r95;
	shl.b64 	%rd35, %rd34, 32;
	cvt.u64.u32 	%rd36, %r96;
	or.b64  	%rd37, %rd35, %rd36;
	cvt.rn.f64.s64 	%fd1, %rd37;
	mul.f64 	%fd2, %fd1, 0d3BF921FB54442D19;
	cvt.rn.f32.f64 	%f40, %fd2;
	neg.f32 	%f41, %f40;
	setp.lt.s32 	%p14, %r93, 0;
	selp.f32 	%f73, %f41, %f40, %p14;
$L__BB2_17:
	setp.ltu.f32 	%p15, %f4, 0f47CE4780;
	add.s32 	%r98, %r135, 1;
	mul.rn.f32 	%f43, %f73, %f73;
	and.b32  	%r99, %r135, 1;
	setp.eq.b32 	%p16, %r99, 1;
	selp.f32 	%f44, %f73, 0f3F800000, %p16;
	fma.rn.f32 	%f45, %f43, %f44, 0f00000000;
	fma.rn.f32 	%f46, %f43, 0f37CBAC00, 0fBAB607ED;
	selp.f32 	%f47, 0fB94D4153, %f46, %p16;
	selp.f32 	%f48, 0f3C0885E4, 0f3D2AAABB, %p16;
	fma.rn.f32 	%f49, %f47, %f43, %f48;
	selp.f32 	%f50, 0fBE2AAAA8, 0fBEFFFFFF, %p16;
	fma.rn.f32 	%f51, %f49, %f43, %f50;
	fma.rn.f32 	%f52, %f51, %f45, %f44;
	and.b32  	%r100, %r98, 2;
	setp.eq.s32 	%p17, %r100, 0;
	mov.f32 	%f53, 0f00000000;
	sub.f32 	%f54, %f53, %f52;
	selp.f32 	%f55, %f52, %f54, %p17;
	cvta.to.global.u64 	%rd38, %rd21;
	add.s64 	%rd11, %rd38, %rd28;
	st.global.f32 	[%rd11], %f55;
	@%p15 bra 	$L__BB2_25;
	setp.neu.f32 	%p18, %f4, 0f7F800000;
	@%p18 bra 	$L__BB2_20;
	mov.f32 	%f58, 0f00000000;
	mul.rn.f32 	%f74, %f2, %f58;
	mov.b32 	%r139, 0;
	bra.uni 	$L__BB2_25;
$L__BB2_20:
	mov.b32 	%r38, %f2;
	shl.b32 	%r102, %r38, 8;
	or.b32  	%r39, %r102, -2147483648;
	mov.b64 	%rd54, 0;
	mov.b32 	%r136, 0;
	mov.u64 	%rd52, __cudart_i2opi_f;
	mov.u64 	%rd53, %rd1;
$L__BB2_21:
	.pragma "nounroll";
	ld.global.nc.u32 	%r103, [%rd52];
	mad.wide.u32 	%rd42, %r103, %r39, %rd54;
	shr.u64 	%rd54, %rd42, 32;
	st.local.u32 	[%rd53], %rd42;
	add.s32 	%r136, %r136, 1;
	add.s64 	%rd53, %rd53, 4;
	add.s64 	%rd52, %rd52, 4;
	setp.ne.s32 	%p19, %r136, 6;
	@%p19 bra 	$L__BB2_21;
	shr.u32 	%r104, %r38, 23;
	st.local.u32 	[%rd1+24], %rd54;
	and.b32  	%r42, %r104, 31;
	and.b32  	%r105, %r104, 224;
	add.s32 	%r106, %r105, -128;
	shr.u32 	%r107, %r106, 5;
	mul.wide.u32 	%rd43, %r107, 4;
	sub.s64 	%rd18, %rd1, %rd43;
	ld.local.u32 	%r137, [%rd18+24];
	ld.local.u32 	%r138, [%rd18+20];
	setp.eq.s32 	%p20, %r42, 0;
	@%p20 bra 	$L__BB2_24;
	shf.l.wrap.b32 	%r137, %r138, %r137, %r42;
	ld.local.u32 	%r108, [%rd18+16];
	shf.l.wrap.b32 	%r138, %r108, %r138, %r42;
$L__BB2_24:
	shr.u32 	%r109, %r137, 30;
	shf.l.wrap.b32 	%r110, %r138, %r137, 2;
	shl.b32 	%r111, %r138, 2;
	shr.u32 	%r112, %r110, 31;
	add.s32 	%r113, %r112, %r109;
	neg.s32 	%r114, %r113;
	setp.lt.s32 	%p21, %r38, 0;
	selp.b32 	%r139, %r114, %r113, %p21;
	xor.b32  	%r115, %r110, %r38;
	shr.s32 	%r116, %r110, 31;
	xor.b32  	%r117, %r116, %r110;
	xor.b32  	%r118, %r116, %r111;
	cvt.u64.u32 	%rd44, %r117;
	shl.b64 	%rd45, %rd44, 32;
	cvt.u64.u32 	%rd46, %r118;
	or.b64  	%rd47, %rd45, %rd46;
	cvt.rn.f64.s64 	%fd3, %rd47;
	mul.f64 	%fd4, %fd3, 0d3BF921FB54442D19;
	cvt.rn.f32.f64 	%f56, %fd4;
	neg.f32 	%f57, %f56;
	setp.lt.s32 	%p22, %r115, 0;
	selp.f32 	%f74, %f57, %f56, %p22;
$L__BB2_25:
	mul.rn.f32 	%f59, %f74, %f74;
	and.b32  	%r120, %r139, 1;
	setp.eq.b32 	%p23, %r120, 1;
	selp.f32 	%f60, 0f3F800000, %f74, %p23;
	fma.rn.f32 	%f61, %f59, %f60, 0f00000000;
	fma.rn.f32 	%f62, %f59, 0f37CBAC00, 0fBAB607ED;
	selp.f32 	%f63, %f62, 0fB94D4153, %p23;
	selp.f32 	%f64, 0f3D2AAABB, 0f3C0885E4, %p23;
	fma.rn.f32 	%f65, %f63, %f59, %f64;
	selp.f32 	%f66, 0fBEFFFFFF, 0fBE2AAAA8, %p23;
	fma.rn.f32 	%f67, %f65, %f59, %f66;
	fma.rn.f32 	%f68, %f67, %f61, %f60;
	and.b32  	%r121, %r139, 2;
	setp.eq.s32 	%p24, %r121, 0;
	mov.f32 	%f69, 0f00000000;
	sub.f32 	%f70, %f69, %f68;
	selp.f32 	%f71, %f68, %f70, %p24;
	neg.f32 	%f72, %f71;
	st.global.f32 	[%rd11+4], %f72;
$L__BB2_26:
	ret;

}
	// .globl	_Z9myCudaDFTPKfPf
.visible .entry _Z9myCudaDFTPKfPf(
	.param .u64 .ptr .align 1 _Z9myCudaDFTPKfPf_param_0,
	.param .u64 .ptr .align 1 _Z9myCudaDFTPKfPf_param_1
)
{
	.local .align 4 .b8 	__local_depot3[28];
	.reg .b64 	%SP;
	.reg .b64 	%SPL;
	.reg .pred 	%p<19>;
	.reg .b32 	%r<91>;
	.reg .b32 	%f<67>;
	.reg .b64 	%rd<46>;
	.reg .b64 	%fd<5>;

	mov.u64 	%SPL, __local_depot3;
	ld.param.u64 	%rd14, [_Z9myCudaDFTPKfPf_param_0];
	ld.param.u64 	%rd15, [_Z9myCudaDFTPKfPf_param_1];
	add.u64 	%rd1, %SPL, 0;
	add.u64 	%rd2, %SPL, 0;
	mov.u32 	%r32, %ctaid.x;
	mov.u32 	%r33, %ntid.x;
	mov.u32 	%r34, %tid.x;
	mad.lo.s32 	%r1, %r32, %r33, %r34;
	mov.u32 	%r35, %nctaid.x;
	mul.lo.s32 	%r2, %r35, %r33;
	setp.lt.s32 	%p1, %r2, 1;
	mov.f32 	%f65, 0f00000000;
	mov.f32 	%f66, %f65;
	@%p1 bra 	$L__BB3_19;
	cvt.rn.f32.s32 	%f21, %r1;
	mul.f32 	%f1, %f21, 0f40C90FDB;
	cvt.rn.f32.u32 	%f2, %r2;
	cvta.to.global.u64 	%rd3, %rd14;
	mov.f32 	%f66, 0f00000000;
	mov.b32 	%r82, 0;
	mov.u64 	%rd30, __cudart_i2opi_f;
	mov.f32 	%f65, %f66;
$L__BB3_2:
	cvt.rn.f32.u32 	%f22, %r82;
	mul.f32 	%f23, %f1, %f22;
	div.rn.f32 	%f5, %f23, %f2;
	shl.b32 	%r37, %r82, 1;
	mul.wide.u32 	%rd18, %r37, 4;
	add.s64 	%rd19, %rd3, %rd18;
	ld.global.f32 	%f6, [%rd19];
	mul.f32 	%f24, %f5, 0f3F22F983;
	cvt.rni.s32.f32 	%r90, %f24;
	cvt.rn.f32.s32 	%f25, %r90;
	fma.rn.f32 	%f26, %f25, 0fBFC90FDA, %f5;
	fma.rn.f32 	%f27, %f25, 0fB3A22168, %f26;
	fma.rn.f32 	%f64, %f25, 0fA7C234C5, %f27;
	abs.f32 	%f8, %f5;
	setp.ltu.f32 	%p2, %f8, 0f47CE4780;
	mov.u32 	%r86, %r90;
	mov.f32 	%f63, %f64;
	@%p2 bra 	$L__BB3_10;
	setp.neu.f32 	%p3, %f8, 0f7F800000;
	@%p3 bra 	$L__BB3_5;
	mov.f32 	%f30, 0f00000000;
	mul.rn.f32 	%f63, %f5, %f30;
	mov.b32 	%r86, 0;
	bra.uni 	$L__BB3_10;
$L__BB3_5:
	mov.b32 	%r5, %f5;
	shl.b32 	%r39, %r5, 8;
	or.b32  	%r6, %r39, -2147483648;
	mov.b64 	%rd44, 0;
	mov.b32 	%r83, 0;
	mov.u64 	%rd42, __cudart_i2opi_f;
	mov.u64 	%rd43, %rd2;
$L__BB3_6:
	.pragma "nounroll";
	ld.global.nc.u32 	%r40, [%rd42];
	mad.wide.u32 	%rd22, %r40, %r6, %rd44;
	shr.u64 	%rd44, %rd22, 32;
	st.local.u32 	[%rd43], %rd22;
	add.s32 	%r83, %r83, 1;
	add.s64 	%rd43, %rd43, 4;
	add.s64 	%rd42, %rd42, 4;
	setp.ne.s32 	%p4, %r83, 6;
	@%p4 bra 	$L__BB3_6;
	shr.u32 	%r41, %r5, 23;
	st.local.u32 	[%rd2+24], %rd44;
	and.b32  	%r9, %r41, 31;
	and.b32  	%r42, %r41, 224;
	add.s32 	%r43, %r42, -128;
	shr.u32 	%r44, %r43, 5;
	mul.wide.u32 	%rd23, %r44, 4;
	sub.s64 	%rd10, %rd2, %rd23;
	ld.local.u32 	%r84, [%rd10+24];
	ld.local.u32 	%r85, [%rd10+20];
	setp.eq.s32 	%p5, %r9, 0;
	@%p5 bra 	$L__BB3_9;
	shf.l.wrap.b32 	%r84, %r85, %r84, %r9;
	ld.local.u32 	%r45, [%rd10+16];
	shf.l.wrap.b32 	%r85, %r45, %r85, %r9;
$L__BB3_9:
	shr.u32 	%r46, %r84, 30;
	shf.l.wrap.b32 	%r47, %r85, %r84, 2;
	shl.b32 	%r48, %r85, 2;
	shr.u32 	%r49, %r47, 31;
	add.s32 	%r50, %r49, %r46;
	neg.s32 	%r51, %r50;
	setp.lt.s32 	%p6, %r5, 0;
	selp.b32 	%r86, %r51, %r50, %p6;
	xor.b32  	%r52, %r47, %r5;
	shr.s32 	%r53, %r47, 31;
	xor.b32  	%r54, %r53, %r47;
	xor.b32  	%r55, %r53, %r48;
	cvt.u64.u32 	%rd24, %r54;
	shl.b64 	%rd25, %rd24, 32;
	cvt.u64.u32 	%rd26, %r55;
	or.b64  	%rd27, %rd25, %rd26;
	cvt.rn.f64.s64 	%fd1, %rd27;
	mul.f64 	%fd2, %fd1, 0d3BF921FB54442D19;
	cvt.rn.f32.f64 	%f28, %fd2;
	neg.f32 	%f29, %f28;
	setp.lt.s32 	%p7, %r52, 0;
	selp.f32 	%f63, %f29, %f28, %p7;
$L__BB3_10:
	setp.ltu.f32 	%p8, %f8, 0f47CE4780;
	add.s32 	%r57, %r86, 1;
	mul.rn.f32 	%f31, %f63, %f63;
	and.b32  	%r58, %r86, 1;
	setp.eq.b32 	%p9, %r58, 1;
	selp.f32 	%f32, %f63, 0f3F800000, %p9;
	fma.rn.f32 	%f33, %f31, %f32, 0f00000000;
	fma.rn.f32 	%f34, %f31, 0f37CBAC00, 0fBAB607ED;
	selp.f32 	%f35, 0fB94D4153, %f34, %p9;
	selp.f32 	%f36, 0f3C0885E4, 0f3D2AAABB, %p9;
	fma.rn.f32 	%f37, %f35, %f31, %f36;
	selp.f32 	%f38, 0fBE2AAAA8, 0fBEFFFFFF, %p9;
	fma.rn.f32 	%f39, %f37, %f31, %f38;
	fma.rn.f32 	%f40, %f39, %f33, %f32;
	and.b32  	%r59, %r57, 2;
	setp.eq.s32 	%p10, %r59, 0;
	mov.f32 	%f41, 0f00000000;
	sub.f32 	%f42, %f41, %f40;
	selp.f32 	%f43, %f40, %f42, %p10;
	fma.rn.f32 	%f65, %f6, %f43, %f65;
	@%p8 bra 	$L__BB3_18;
	setp.neu.f32 	%p11, %f8, 0f7F800000;
	@%p11 bra 	$L__BB3_13;
	mov.f32 	%f46, 0f00000000;
	mul.rn.f32 	%f64, %f5, %f46;
	mov.b32 	%r90, 0;
	bra.uni 	$L__BB3_18;
$L__BB3_13:
	mov.b32 	%r18, %f5;
	shl.b32 	%r61, %r18, 8;
	or.b32  	%r19, %r61, -2147483648;
	mov.b64 	%rd45, 0;
	mov.b32 	%r87, 0;
$L__BB3_14:
	.pragma "nounroll";
	mul.wide.u32 	%rd29, %r87, 4;
	add.s64 	%rd31, %rd30, %rd29;
	ld.global.nc.u32 	%r62, [%rd31];
	mad.wide.u32 	%rd32, %r62, %r19, %rd45;
	shr.u64 	%rd45, %rd32, 32;
	add.s64 	%rd33, %rd1, %rd29;
	st.local.u32 	[%rd33], %rd32;
	add.s32 	%r87, %r87, 1;
	setp.ne.s32 	%p12, %r87, 6;
	@%p12 bra 	$L__BB3_14;
	shr.u32 	%r63, %r18, 23;
	st.local.u32 	[%rd1+24], %rd45;
	and.b32  	%r22, %r63, 31;
	and.b32  	%r64, %r63, 224;
	add.s32 	%r65, %r64, -128;
	shr.u32 	%r66, %r65, 5;
	mul.wide.u32 	%rd34, %r66, 4;
	sub.s64 	%rd13, %rd1, %rd34;
	ld.local.u32 	%r88, [%rd13+24];
	ld.local.u32 	%r89, [%rd13+20];
	setp.eq.s32 	%p13, %r22, 0;
	@%p13 bra 	$L__BB3_17;
	shf.l.wrap.b32 	%r88, %r89, %r88, %r22;
	ld.local.u32 	%r67, [%rd13+16];
	shf.l.wrap.b32 	%r89, %r67, %r89, %r22;
$L__BB3_17:
	shr.u32 	%r68, %r88, 30;
	shf.l.wrap.b32 	%r69, %r89, %r88, 2;
	shl.b32 	%r70, %r89, 2;
	shr.u32 	%r71, %r69, 31;
	add.s32 	%r72, %r71, %r68;
	neg.s32 	%r73, %r72;
	setp.lt.s32 	%p14, %r18, 0;
	selp.b32 	%r90, %r73, %r72, %p14;
	xor.b32  	%r74, %r69, %r18;
	shr.s32 	%r75, %r69, 31;
	xor.b32  	%r76, %r75, %r69;
	xor.b32  	%r77, %r75, %r70;
	cvt.u64.u32 	%rd35, %r76;
	shl.b64 	%rd36, %rd35, 32;
	cvt.u64.u32 	%rd37, %r77;
	or.b64  	%rd38, %rd36, %rd37;
	cvt.rn.f64.s64 	%fd3, %rd38;
	mul.f64 	%fd4, %fd3, 0d3BF921FB54442D19;
	cvt.rn.f32.f64 	%f44, %fd4;
	neg.f32 	%f45, %f44;
	setp.lt.s32 	%p15, %r74, 0;
	selp.f32 	%f64, %f45, %f44, %p15;
$L__BB3_18:
	mul.rn.f32 	%f47, %f64, %f64;
	and.b32  	%r79, %r90, 1;
	setp.eq.b32 	%p16, %r79, 1;
	selp.f32 	%f48, 0f3F800000, %f64, %p16;
	fma.rn.f32 	%f49, %f47, %f48, 0f00000000;
	fma.rn.f32 	%f50, %f47, 0f37CBAC00, 0fBAB607ED;
	selp.f32 	%f51, %f50, 0fB94D4153, %p16;
	selp.f32 	%f52, 0f3D2AAABB, 0f3C0885E4, %p16;
	fma.rn.f32 	%f53, %f51, %f47, %f52;
	selp.f32 	%f54, 0fBEFFFFFF, 0fBE2AAAA8, %p16;
	fma.rn.f32 	%f55, %f53, %f47, %f54;
	fma.rn.f32 	%f56, %f55, %f49, %f48;
	and.b32  	%r80, %r90, 2;
	setp.eq.s32 	%p17, %r80, 0;
	mov.f32 	%f57, 0f00000000;
	sub.f32 	%f58, %f57, %f56;
	selp.f32 	%f59, %f56, %f58, %p17;
	mul.f32 	%f60, %f6, %f59;
	sub.f32 	%f66, %f66, %f60;
	add.s32 	%r82, %r82, 1;
	setp.ne.s32 	%p18, %r82, %r2;
	@%p18 bra 	$L__BB3_2;
$L__BB3_19:
	cvta.to.global.u64 	%rd39, %rd15;
	shl.b32 	%r81, %r1, 1;
	mul.wide.s32 	%rd40, %r81, 4;
	add.s64 	%rd41, %rd39, %rd40;
	st.global.f32 	[%rd41], %f65;
	st.global.f32 	[%rd41+4], %f66;
	ret;

}
	// .globl	_Z9myCudaFFTPKfPfS0_i
.visible .entry _Z9myCudaFFTPKfPfS0_i(
	.param .u64 .ptr .align 1 _Z9myCudaFFTPKfPfS0_i_param_0,
	.param .u64 .ptr .align 1 _Z9myCudaFFTPKfPfS0_i_param_1,
	.param .u64 .ptr .align 1 _Z9myCudaFFTPKfPfS0_i_param_2,
	.param .u32 _Z9myCudaFFTPKfPfS0_i_param_3
)
{
	.reg .b32 	%r<17>;
	.reg .b32 	%f<18>;
	.reg .b64 	%rd<15>;

	ld.param.u64 	%rd1, [_Z9myCudaFFTPKfPfS0_i_param_0];
	ld.param.u64 	%rd2, [_Z9myCudaFFTPKfPfS0_i_param_1];
	ld.param.u64 	%rd3, [_Z9myCudaFFTPKfPfS0_i_param_2];
	ld.param.u32 	%r1, [_Z9myCudaFFTPKfPfS0_i_param_3];
	cvta.to.global.u64 	%rd4, %rd2;
	cvta.to.global.u64 	%rd5, %rd3;
	cvta.to.global.u64 	%rd6, %rd1;
	mov.u32 	%r2, %ctaid.x;
	mov.u32 	%r3, %ntid.x;
	mov.u32 	%r4, %tid.x;
	mad.lo.s32 	%r5, %r2, %r3, %r4;
	mov.u32 	%r6, %nctaid.x;
	mul.lo.s32 	%r7, %r6, %r3;
	rem.s32 	%r8, %r5, %r1;
	div.s32 	%r9, %r7, %r1;
	shl.b32 	%r10, %r8, 1;
	mul.lo.s32 	%r11, %r10, %r9;
	sub.s32 	%r12, %r5, %r8;
	shl.b32 	%r13, %r12, 2;
	add.s32 	%r14, %r13, %r10;
	shl.b32 	%r15, %r1, 1;
	add.s32 	%r16, %r14, %r15;
	mul.wide.s32 	%rd7, %r14, 4;
	add.s64 	%rd8, %rd6, %rd7;
	ld.global.f32 	%f1, [%rd8];
	ld.global.f32 	%f2, [%rd8+4];
	mul.wide.s32 	%rd9, %r16, 4;
	add.s64 	%rd10, %rd6, %rd9;
	ld.global.f32 	%f3, [%rd10];
	ld.global.f32 	%f4, [%rd10+4];
	mul.wide.s32 	%rd11, %r11, 4;
	add.s64 	%rd12, %rd5, %rd11;
	ld.global.f32 	%f5, [%rd12];
	ld.global.f32 	%f6, [%rd12+4];
	mul.f32 	%f7, %f3, %f5;
	add.f32 	%f8, %f1, %f7;
	mul.f32 	%f9, %f4, %f6;
	sub.f32 	%f10, %f8, %f9;
	add.s64 	%rd13, %rd4, %rd7;
	st.global.f32 	[%rd13], %f10;
	mul.f32 	%f11, %f3, %f6;
	add.f32 	%f12, %f2, %f11;
	fma.rn.f32 	%f13, %f4, %f5, %f12;
	st.global.f32 	[%rd13+4], %f13;
	sub.f32 	%f14, %f7, %f9;
	sub.f32 	%f15, %f1, %f14;
	add.s64 	%rd14, %rd4, %rd9;
	st.global.f32 	[%rd14], %f15;
	fma.rn.f32 	%f16, %f4, %f5, %f11;
	sub.f32 	%f17, %f2, %f16;
	st.global.f32 	[%rd14+4], %f17;
	ret;

}


// ===== COMPILED SASS (sm_100) =====

	.target	sm_100

	.elftype	@"ET_EXEC"


//--------------------- .note.nv.tkinfo           --------------------------
	.section	.note.nv.tkinfo,"",@"SHT_NOTE"
	.sectionflags	@"SHF_NOTE_NV_TKINFO"
	.tkinfo
        /*0018*/ 	.word	0x00000002
        /*0030*/ 	.string	""
        /*0030*/ 	.string	"ptxas"
        /*0030*/ 	.string	"Cuda compilation tools, release 13.0, V13.0.88"
        /*0030*/ 	.string	"Build cuda_13.0.r13.0/compiler.36424714_0"
        /*0030*/ 	.string	"-arch sm_100 -m 64 "



//--------------------- .note.nv.cuinfo           --------------------------
	.section	.note.nv.cuinfo,"",@"SHT_NOTE"
	.sectionflags	@"SHF_NOTE_NV_CUINFO"
        /*0018*/ 	.short	0x0002
        /*001a*/ 	.short	0x0064
        /*001c*/ 	.short	0x0082
	.zero		2


//--------------------- .nv.info                  --------------------------
	.section	.nv.info,"",@"SHT_CUDA_INFO"
	.align	4


	//----- nvinfo : EIATTR_REGCOUNT
	.align		4
        /*0000*/ 	.byte	0x04, 0x2f
        /*0002*/ 	.short	(.L_2 - .L_1)
	.align		4
.L_1:
        /*0004*/ 	.word	index@(_Z6countWPf)
        /*0008*/ 	.word	0x00000012


	//----- nvinfo : EIATTR_FRAME_SIZE
	.align		4
.L_2:
        /*000c*/ 	.byte	0x04, 0x11
        /*000e*/ 	.short	(.L_4 - .L_3)
	.align		4
.L_3:
        /*0010*/ 	.word	index@($__internal_2_$__cuda_sm3x_div_rn_noftz_f32_slowpath)
        /*0014*/ 	.word	0x00000020


	//----- nvinfo : EIATTR_FRAME_SIZE
	.align		4
.L_4:
        /*0018*/ 	.byte	0x04, 0x11
        /*001a*/ 	.short	(.L_6 - .L_5)
	.align		4
.L_5:
        /*001c*/ 	.word	index@(_Z6countWPf)
        /*0020*/ 	.word	0x00000020


	//----- nvinfo : EIATTR_REGCOUNT
	.align		4
.L_6:
        /*0024*/ 	.byte	0x04, 0x2f
        /*0026*/ 	.short	(.L_8 - .L_7)
	.align		4
.L_7:
        /*0028*/ 	.word	index@(_Z19myCudaFFTBitReversePKfPf)
        /*002c*/ 	.word	0x0000000d


	//----- nvinfo : EIATTR_FRAME_SIZE
	.align		4
.L_8:
        /*0030*/ 	.byte	0x04, 0x11
        /*0032*/ 	.short	(.L_10 - .L_9)
	.align		4
.L_9:
        /*0034*/ 	.word	index@(_Z19myCudaFFTBitReversePKfPf)
        /*0038*/ 	.word	0x00000000


	//----- nvinfo : EIATTR_REGCOUNT
	.align		4
.L_10:
        /*003c*/ 	.byte	0x04, 0x2f
        /*003e*/ 	.short	(.L_12 - .L_11)
	.align		4
.L_11:
        /*0040*/ 	.word	index@(_Z28myCudaFFTBitReverseAndWCountPKfPfS1_)
        /*0044*/ 	.word	0x00000012


	//----- nvinfo : EIATTR_FRAME_SIZE
	.align		4
.L_12:
        /*0048*/ 	.byte	0x04, 0x11
        /*004a*/ 	.short	(.L_14 - .L_13)
	.align		4
.L_13:
        /*004c*/ 	.word	index@($__internal_1_$__cuda_sm3x_div_rn_noftz_f32_slowpath)
        /*0050*/ 	.word	0x00000020


	//----- nvinfo : EIATTR_FRAME_SIZE
	.align		4
.L_14:
        /*0054*/ 	.byte	0x04, 0x11
        /*0056*/ 	.short	(.L_16 - .L_15)
	.align		4
.L_15:
        /*0058*/ 	.word	index@(_Z28myCudaFFTBitReverseAndWCountPKfPfS1_)
        /*005c*/ 	.word	0x00000020


	//----- nvinfo : EIATTR_REGCOUNT
	.align		4
.L_16:
        /*0060*/ 	.byte	0x04, 0x2f
        /*0062*/ 	.short	(.L_18 - .L_17)
	.align		4
.L_17:
        /*0064*/ 	.word	index@(_Z9myCudaDFTPKfPf)
        /*0068*/ 	.word	0x0000001a


	//----- nvinfo : EIATTR_FRAME_SIZE
	.align		4
.L_18:
        /*006c*/ 	.byte	0x04, 0x11
        /*006e*/ 	.short	(.L_20 - .L_19)
	.align		4
.L_19:
        /*0070*/ 	.word	index@($__internal_0_$__cuda_sm3x_div_rn_noftz_f32_slowpath)
        /*0074*/ 	.word	0x00000020


	//----- nvinfo : EIATTR_FRAME_SIZE
	.align		4
.L_20:
        /*0078*/ 	.byte	0x04, 0x11
        /*007a*/ 	.short	(.L_22 - .L_21)
	.align		4
.L_21:
        /*007c*/ 	.word	index@(_Z9myCudaDFTPKfPf)
        /*0080*/ 	.word	0x00000020


	//----- nvinfo : EIATTR_REGCOUNT
	.align		4
.L_22:
        /*0084*/ 	.byte	0x04, 0x2f
        /*0086*/ 	.short	(.L_24 - .L_23)
	.align		4
.L_23:
        /*0088*/ 	.word	index@(_Z9myCudaFFTPKfPfS0_i)
        /*008c*/ 	.word	0x0000001a


	//----- nvinfo : EIATTR_FRAME_SIZE
	.align		4
.L_24:
        /*0090*/ 	.byte	0x04, 0x11
        /*0092*/ 	.short	(.L_26 - .L_25)
	.align		4
.L_25:
        /*0094*/ 	.word	index@(_Z9myCudaFFTPKfPfS0_i)
        /*0098*/ 	.word	0x00000000


	//----- nvinfo : EIATTR_MIN_STACK_SIZE
	.align		4
.L_26:
        /*009c*/ 	.byte	0x04, 0x12
        /*009e*/ 	.short	(.L_28 - .L_27)
	.align		4
.L_27:
        /*00a0*/ 	.word	index@(_Z9myCudaFFTPKfPfS0_i)
        /*00a4*/ 	.word	0x00000000


	//----- nvinfo : EIATTR_MIN_STACK_SIZE
	.align		4
.L_28:
        /*00a8*/ 	.byte	0x04, 0x12
        /*00aa*/ 	.short	(.L_30 - .L_29)
	.align		4
.L_29:
        /*00ac*/ 	.word	index@(_Z9myCudaDFTPKfPf)
        /*00b0*/ 	.word	0x00000020


	//----- nvinfo : EIATTR_MIN_STACK_SIZE
	.align		4
.L_30:
        /*00b4*/ 	.byte	0x04, 0x12
        /*00b6*/ 	.short	(.L_32 - .L_31)
	.align		4
.L_31:
        /*00b8*/ 	.word	index@(_Z28myCudaFFTBitReverseAndWCountPKfPfS1_)
        /*00bc*/ 	.word	0x00000020


	//----- nvinfo : EIATTR_MIN_STACK_SIZE
	.align		4
.L_32:
        /*00c0*/ 	.byte	0x04, 0x12
        /*00c2*/ 	.short	(.L_34 - .L_33)
	.align		4
.L_33:
        /*00c4*/ 	.word	index@(_Z19myCudaFFTBitReversePKfPf)
        /*00c8*/ 	.word	0x00000000


	//----- nvinfo : EIATTR_MIN_STACK_SIZE
	.align		4
.L_34:
        /*00cc*/ 	.byte	0x04, 0x12
        /*00ce*/ 	.short	(.L_36 - .L_35)
	.align		4
.L_35:
        /*00d0*/ 	.word	index@(_Z6countWPf)
        /*00d4*/ 	.word	0x00000020
.L_36:


//--------------------- .nv.compat                --------------------------
	.section	.nv.compat,"",@"SHT_CUDA_COMPAT_INFO"
	.align	4
        /*0000*/ 	.byte	0x02, 0x09, 0x00, 0x00, 0x02, 0x02, 0x01, 0x00, 0x02, 0x05, 0x05, 0x00, 0x03, 0x07, 0x01, 0x01
        /*0010*/ 	.byte	0x02, 0x03, 0x00, 0x00, 0x02, 0x06, 0x01, 0x00, 0x04, 0x0b, 0x08, 0x00, 0x01, 0x00, 0x00, 0x00
        /*0020*/ 	.byte	0x00, 0x00, 0x00, 0x00


//--------------------- .nv.info._Z9myCudaFFTPKfPfS0_i --------------------------
	.section	.nv.info._Z9myCudaFFTPKfPfS0_i,"",@"SHT_CUDA_INFO"
	.sectionflags	@""
	.align	4


	//----- nvinfo : EIATTR_CUDA_API_VERSION
	.align		4
        /*0000*/ 	.byte	0x04, 0x37
        /*0002*/ 	.short	(.L_38 - .L_37)
.L_37:
        /*0004*/ 	.word	0x00000082


	//----- nvinfo : EIATTR_KPARAM_INFO
	.align		4
.L_38:
        /*0008*/ 	.byte	0x04, 0x17
        /*000a*/ 	.short	(.L_40 - .L_39)
.L_39:
        /*000c*/ 	.word	0x00000000
        /*0010*/ 	.short	0x0003
        /*0012*/ 	.short	0x0018
        /*0014*/ 	.byte	0x00, 0xf0, 0x11, 0x00


	//----- nvinfo : EIATTR_KPARAM_INFO
	.align		4
.L_40:
        /*0018*/ 	.byte	0x04, 0x17
        /*001a*/ 	.short	(.L_42 - .L_41)
.L_41:
        /*001c*/ 	.word	0x00000000
        /*0020*/ 	.short	0x0002
        /*0022*/ 	.short	0x0010
        /*0024*/ 	.byte	0x00, 0xf5, 0x21, 0x00


	//----- nvinfo : EIATTR_KPARAM_INFO
	.align		4
.L_42:
        /*0028*/ 	.byte	0x04, 0x17
        /*002a*/ 	.short	(.L_44 - .L_43)
.L_43:
        /*002c*/ 	.word	0x00000000
        /*0030*/ 	.short	0x0001
        /*0032*/ 	.short	0x0008
        /*0034*/ 	.byte	0x00, 0xf5, 0x21, 0x00


	//----- nvinfo : EIATTR_KPARAM_INFO
	.align		4
.L_44:
        /*0038*/ 	.byte	0x04, 0x17
        /*003a*/ 	.short	(.L_46 - .L_45)
.L_45:
        /*003c*/ 	.word	0x00000000
        /*0040*/ 	.short	0x0000
        /*0042*/ 	.short	0x0000
        /*0044*/ 	.byte	0x00, 0xf5, 0x21, 0x00


	//----- nvinfo : EIATTR_SPARSE_MMA_MASK
	.align		4
.L_46:
        /*0048*/ 	.byte	0x03, 0x50
        /*004a*/ 	.short	0x0000


	//----- nvinfo : EIATTR_MAXREG_COUNT
	.align		4
        /*004c*/ 	.byte	0x03, 0x1b
        /*004e*/ 	.short	0x00ff


	//----- nvinfo : EIATTR_MERCURY_ISA_VERSION
	.align		4
        /*0050*/ 	.byte	0x03, 0x5f
        /*0052*/ 	.short	0x0101


	//----- nvinfo : EIATTR_VRC_CTA_INIT_COUNT
	.align		4
        /*0054*/ 	.byte	0x02, 0x4a
	.zero		1
	.zero		1


	//----- nvinfo : EIATTR_EXIT_INSTR_OFFSETS
	.align		4
        /*0058*/ 	.byte	0x04, 0x1c
        /*005a*/ 	.short	(.L_48 - .L_47)


	//   ....[0]....
.L_47:
        /*005c*/ 	.word	0x000004e0


	//----- nvinfo : EIATTR_CBANK_PARAM_SIZE
	.align		4
.L_48:
        /*0060*/ 	.byte	0x03, 0x19
        /*0062*/ 	.short	0x001c


	//----- nvinfo : EIATTR_PARAM_CBANK
	.align		4
        /*0064*/ 	.byte	0x04, 0x0a
        /*0066*/ 	.short	(.L_50 - .L_49)
	.align		4
.L_49:
        /*0068*/ 	.word	index@(.nv.constant0._Z9myCudaFFTPKfPfS0_i)
        /*006c*/ 	.short	0x0380
        /*006e*/ 	.short	0x001c


	//----- nvinfo : EIATTR_SW_WAR
	.align		4
.L_50:
        /*0070*/ 	.byte	0x04, 0x36
        /*0072*/ 	.short	(.L_52 - .L_51)
.L_51:
        /*0074*/ 	.word	0x00000008
.L_52:


//--------------------- .nv.info._Z9myCudaDFTPKfPf --------------------------
	.section	.nv.info._Z9myCudaDFTPKfPf,"",@"SHT_CUDA_INFO"
	.sectionflags	@""
	.align	4


	//----- nvinfo : EIATTR_CUDA_API_VERSION
	.align		4
        /*0000*/ 	.byte	0x04, 0x37
        /*0002*/ 	.short	(.L_54 - .L_53)
.L_53:
        /*0004*/ 	.word	0x00000082


	//----- nvinfo : EIATTR_KPARAM_INFO
	.align		4
.L_54:
        /*0008*/ 	.byte	0x04, 0x17
        /*000a*/ 	.short	(.L_56 - .L_55)
.L_55:
        /*000c*/ 	.word	0x00000000
        /*0010*/ 	.short	0x0001
        /*0012*/ 	.short	0x0008
        /*0014*/ 	.byte	0x00, 0xf5, 0x21, 0x00


	//----- nvinfo : EIATTR_KPARAM_INFO
	.align		4
.L_56:
        /*0018*/ 	.byte	0x04, 0x17
        /*001a*/ 	.short	(.L_58 - .L_57)
.L_57:
        /*001c*/ 	.word	0x00000000
        /*0020*/ 	.short	0x0000
        /*0022*/ 	.short	0x0000
        /*0024*/ 	.byte	0x00, 0xf5, 0x21, 0x00


	//----- nvinfo : EIATTR_SPARSE_MMA_MASK
	.align		4
.L_58:
        /*0028*/ 	.byte	0x03, 0x50
        /*002a*/ 	.short	0x0000


	//----- nvinfo : EIATTR_MAXREG_COUNT
	.align		4
        /*002c*/ 	.byte	0x03, 0x1b
        /*002e*/ 	.short	0x00ff


	//----- nvinfo : EIATTR_MERCURY_ISA_VERSION
	.align		4
        /*0030*/ 	.byte	0x03, 0x5f
        /*0032*/ 	.short	0x0101


	//----- nvinfo : EIATTR_VRC_CTA_INIT_COUNT
	.align		4
        /*0034*/ 	.byte	0x02, 0x4a
	.zero		1
	.zero		1


	//----- nvinfo : EIATTR_EXIT_INSTR_OFFSETS
	.align		4
        /*0038*/ 	.byte	0x04, 0x1c
        /*003a*/ 	.short	(.L_60 - .L_59)


	//   ....[0]....
.L_59:
        /*003c*/ 	.word	0x00000c80


	//----- nvinfo : EIATTR_CRS_STACK_SIZE
	.align		4
.L_60:
        /*0040*/ 	.byte	0x04, 0x1e
        /*0042*/ 	.short	(.L_62 - .L_61)
.L_61:
        /*0044*/ 	.word	0x00000000


	//----- nvinfo : EIATTR_CBANK_PARAM_SIZE
	.align		4
.L_62:
        /*0048*/ 	.byte	0x03, 0x19
        /*004a*/ 	.short	0x0010


	//----- nvinfo : EIATTR_PARAM_CBANK
	.align		4
        /*004c*/ 	.byte	0x04, 0x0a
        /*004e*/ 	.short	(.L_64 - .L_63)
	.align		4
.L_63:
        /*0050*/ 	.word	index@(.nv.constant0._Z9myCudaDFTPKfPf)
        /*0054*/ 	.short	0x0380
        /*0056*/ 	.short	0x0010


	//----- nvinfo : EIATTR_SW_WAR
	.align		4
.L_64:
        /*0058*/ 	.byte	0x04, 0x36
        /*005a*/ 	.short	(.L_66 - .L_65)
.L_65:
        /*005c*/ 	.word	0x00000008
.L_66:


//--------------------- .nv.info._Z28myCudaFFTBitReverseAndWCountPKfPfS1_ --------------------------
	.section	.nv.info._Z28myCudaFFTBitReverseAndWCountPKfPfS1_,"",@"SHT_CUDA_INFO"
	.sectionflags	@""
	.align	4


	//----- nvinfo : EIATTR_CUDA_API_VERSION
	.align		4
        /*0000*/ 	.byte	0x04, 0x37
        /*0002*/ 	.short	(.L_68 - .L_67)
.L_67:
        /*0004*/ 	.word	0x00000082


	//----- nvinfo : EIATTR_KPARAM_INFO
	.align		4
.L_68:
        /*0008*/ 	.byte	0x04, 0x17
        /*000a*/ 	.short	(.L_70 - .L_69)
.L_69:
        /*000c*/ 	.word	0x00000000
        /*0010*/ 	.short	0x0002
        /*0012*/ 	.short	0x0010
        /*0014*/ 	.byte	0x00, 0xf5, 0x21, 0x00


	//----- nvinfo : EIATTR_KPARAM_INFO
	.align		4
.L_70:
        /*0018*/ 	.byte	0x04, 0x17
        /*001a*/ 	.short	(.L_72 - .L_71)
.L_71:
        /*001c*/ 	.word	0x00000000
        /*0020*/ 	.short	0x0001
        /*0022*/ 	.short	0x0008
        /*0024*/ 	.byte	0x00, 0xf5, 0x21, 0x00


	//----- nvinfo : EIATTR_KPARAM_INFO
	.align		4
.L_72:
        /*0028*/ 	.byte	0x04, 0x17
        /*002a*/ 	.short	(.L_74 - .L_73)
.L_73:
        /*002c*/ 	.word	0x00000000
        /*0030*/ 	.short	0x0000
        /*0032*/ 	.short	0x0000
        /*0034*/ 	.byte	0x00, 0xf5, 0x21, 0x00


	//----- nvinfo : EIATTR_SPARSE_MMA_MASK
	.align		4
.L_74:
        /*0038*/ 	.byte	0x03, 0x50
        /*003a*/ 	.short	0x0000


	//----- nvinfo : EIATTR_MAXREG_COUNT
	.align		4
        /*003c*/ 	.byte	0x03, 0x1b
        /*003e*/ 	.short	0x00ff


	//----- nvinfo : EIATTR_MERCURY_ISA_VERSION
	.align		4
        /*0040*/ 	.byte	0x03, 0x5f
        /*0042*/ 	.short	0x0101


	//----- nvinfo : EIATTR_VRC_CTA_INIT_COUNT
	.align		4
        /*0044*/ 	.byte	0x02, 0x4a
	.zero		1
	.zero		1


	//----- nvinfo : EIATTR_EXIT_INSTR_OFFSETS
	.align		4
        /*0048*/ 	.byte	0x04, 0x1c
        /*004a*/ 	.short	(.L_76 - .L_75)


	//   ....[0]....
.L_75:
        /*004c*/ 	.word	0x00000a90


	//   ....[1]....
        /*0050*/ 	.word	0x000015e0


	//----- nvinfo : EIATTR_CRS_STACK_SIZE
	.align		4
.L_76:
        /*0054*/ 	.byte	0x04, 0x1e
        /*0056*/ 	.short	(.L_78 - .L_77)
.L_77:
        /*0058*/ 	.word	0x00000000


	//----- nvinfo : EIATTR_CBANK_PARAM_SIZE
	.align		4
.L_78:
        /*005c*/ 	.byte	0x03, 0x19
        /*005e*/ 	.short	0x0018


	//----- nvinfo : EIATTR_PARAM_CBANK
	.align		4
        /*0060*/ 	.byte	0x04, 0x0a
        /*0062*/ 	.short	(.L_80 - .L_79)
	.align		4
.L_79:
        /*0064*/ 	.word	index@(.nv.constant0._Z28myCudaFFTBitReverseAndWCountPKfPfS1_)
        /*0068*/ 	.short	0x0380
        /*006a*/ 	.short	0x0018


	//----- nvinfo : EIATTR_SW_WAR
	.align		4
.L_80:
        /*006c*/ 	.byte	0x04, 0x36
        /*006e*/ 	.short	(.L_82 - .L_81)
.L_81:
        /*0070*/ 	.word	0x00000008
.L_82:


//--------------------- .nv.info._Z19myCudaFFTBitReversePKfPf --------------------------
	.section	.nv.info._Z19myCudaFFTBitReversePKfPf,"",@"SHT_CUDA_INFO"
	.sectionflags	@""
	.align	4


	//----- nvinfo : EIATTR_CUDA_API_VERSION
	.align		4
        /*0000*/ 	.byte	0x04, 0x37
        /*0002*/ 	.short	(.L_84 - .L_83)
.L_83:
        /*0004*/ 	.word	0x00000082


	//----- nvinfo : EIATTR_KPARAM_INFO
	.align		4
.L_84:
        /*0008*/ 	.byte	0x04, 0x17
        /*000a*/ 	.short	(.L_86 - .L_85)
.L_85:
        /*000c*/ 	.word	0x00000000
        /*0010*/ 	.short	0x0001
        /*0012*/ 	.short	0x0008
        /*0014*/ 	.byte	0x00, 0xf5, 0x21, 0x00


	//----- nvinfo : EIATTR_KPARAM_INFO
	.align		4
.L_86:
        /*0018*/ 	.byte	0x04, 0x17
        /*001a*/ 	.short	(.L_88 - .L_87)
.L_87:
        /*001c*/ 	.word	0x00000000
        /*0020*/ 	.short	0x0000
        /*0022*/ 	.short	0x0000
        /*0024*/ 	.byte	0x00, 0xf5, 0x21, 0x00


	//----- nvinfo : EIATTR_SPARSE_MMA_MASK
	.align		4
.L_88:
        /*0028*/ 	.byte	0x03, 0x50
        /*002a*/ 	.short	0x0000


	//----- nvinfo : EIATTR_MAXREG_COUNT
	.align		4
        /*002c*/ 	.byte	0x03, 0x1b
        /*002e*/ 	.short	0x00ff


	//----- nvinfo : EIATTR_MERCURY_ISA_VERSION
	.align		4
        /*0030*/ 	.byte	0x03, 0x5f
        /*0032*/ 	.short	0x0101


	//----- nvinfo : EIATTR_VRC_CTA_INIT_COUNT
	.align		4
        /*0034*/ 	.byte	0x02, 0x4a
	.zero		1
	.zero		1


	//----- nvinfo : EIATTR_EXIT_INSTR_OFFSETS
	.align		4
        /*0038*/ 	.byte	0x04, 0x1c
        /*003a*/ 	.short	(.L_90 - .L_89)


	//   ....[0]....
.L_89:
        /*003c*/ 	.word	0x00000a40


	//----- nvinfo : EIATTR_CBANK_PARAM_SIZE
	.align		4
.L_90:
        /*0040*/ 	.byte	0x03, 0x19
        /*0042*/ 	.short	0x0010


	//----- nvinfo : EIATTR_PARAM_CBANK
	.align		4
        /*0044*/ 	.byte	0x04, 0x0a
        /*0046*/ 	.short	(.L_92 - .L_91)
	.align		4
.L_91:
        /*0048*/ 	.word	index@(.nv.constant0._Z19myCudaFFTBitReversePKfPf)
        /*004c*/ 	.short	0x0380
        /*004e*/ 	.short	0x0010


	//----- nvinfo : EIATTR_SW_WAR
	.align		4
.L_92:
        /*0050*/ 	.byte	0x04, 0x36
        /*0052*/ 	.short	(.L_94 - .L_93)
.L_93:
        /*0054*/ 	.word	0x00000008
.L_94:


//--------------------- .nv.info._Z6countWPf      --------------------------
	.section	.nv.info._Z6countWPf,"",@"SHT_CUDA_INFO"
	.sectionflags	@""
	.align	4


	//----- nvinfo : EIATTR_CUDA_API_VERSION
	.align		4
        /*0000*/ 	.byte	0x04, 0x37
        /*0002*/ 	.short	(.L_96 - .L_95)
.L_95:
        /*0004*/ 	.word	0x00000082


	//----- nvinfo : EIATTR_KPARAM_INFO
	.align		4
.L_96:
        /*0008*/ 	.byte	0x04, 0x17
        /*000a*/ 	.short	(.L_98 - .L_97)
.L_97:
        /*000c*/ 	.word	0x00000000
        /*0010*/ 	.short	0x0000
        /*0012*/ 	.short	0x0000
        /*0014*/ 	.byte	0x00, 0xf5, 0x21, 0x00


	//----- nvinfo : EIATTR_SPARSE_MMA_MASK
	.align		4
.L_98:
        /*0018*/ 	.byte	0x03, 0x50
        /*001a*/ 	.short	0x0000


	//----- nvinfo : EIATTR_MAXREG_COUNT
	.align		4
        /*001c*/ 	.byte	0x03, 0x1b
        /*001e*/ 	.short	0x00ff


	//----- nvinfo : EIATTR_MERCURY_ISA_VERSION
	.align		4
        /*0020*/ 	.byte	0x03, 0x5f
        /*0022*/ 	.short	0x0101


	//----- nvinfo : EIATTR_VRC_CTA_INIT_COUNT
	.align		4
        /*0024*/ 	.byte	0x02, 0x4a
	.zero		1
	.zero		1


	//----- nvinfo : EIATTR_EXIT_INSTR_OFFSETS
	.align		4
        /*0028*/ 	.byte	0x04, 0x1c
        /*002a*/ 	.short	(.L_100 - .L_99)


	//   ....[0]....
.L_99:
        /*002c*/ 	.word	0x00000c00


	//----- nvinfo : EIATTR_CRS_STACK_SIZE
	.align		4
.L_100:
        /*0030*/ 	.byte	0x04, 0x1e
        /*0032*/ 	.short	(.L_102 - .L_101)
.L_101:
        /*0034*/ 	.word	0x00000000


	//----- nvinfo : EIATTR_CBANK_PARAM_SIZE
	.align		4
.L_102:
        /*0038*/ 	.byte	0x03, 0x19
        /*003a*/ 	.short	0x0008


	//----- nvinfo : EIATTR_PARAM_CBANK
	.align		4
        /*003c*/ 	.byte	0x04, 0x0a
        /*003e*/ 	.short	(.L_104 - .L_103)
	.align		4
.L_103:
        /*0040*/ 	.word	index@(.nv.constant0._Z6countWPf)
        /*0044*/ 	.short	0x0380
        /*0046*/ 	.short	0x0008


	//----- nvinfo : EIATTR_SW_WAR
	.align		4
.L_104:
        /*0048*/ 	.byte	0x04, 0x36
        /*004a*/ 	.short	(.L_106 - .L_105)
.L_105:
        /*004c*/ 	.word	0x00000008
.L_106:


//--------------------- .nv.callgraph             --------------------------
	.section	.nv.callgraph,"",@"SHT_CUDA_CALLGRAPH"
	.align	4
	.sectionentsize	8
	.align		4
        /*0000*/ 	.word	0x00000000
	.align		4
        /*0004*/ 	.word	0xffffffff
	.align		4
        /*0008*/ 	.word	0x00000000
	.align		4
        /*000c*/ 	.word	0xfffffffe
	.align		4
        /*0010*/ 	.word	0x00000000
	.align		4
        /*0014*/ 	.word	0xfffffffd
	.align		4
        /*0018*/ 	.word	0x00000000
	.align		4
        /*001c*/ 	.word	0xfffffffc


//--------------------- .nv.constant4             --------------------------
	.section	.nv.constant4,"a",@progbits
	.align	8
	.align		8
.nv.constant4:
        /*0000*/ 	.dword	__cudart_i2opi_f


//--------------------- .text._Z9myCudaFFTPKfPfS0_i --------------------------
	.section	.text._Z9myCudaFFTPKfPfS0_i,"ax",@progbits
	.align	128
        .global         _Z9myCudaFFTPKfPfS0_i
        .type           _Z9myCudaFFTPKfPfS0_i,@function
        .size           _Z9myCudaFFTPKfPfS0_i,(.L_x_83 - _Z9myCudaFFTPKfPfS0_i)
        .other          _Z9myCudaFFTPKfPfS0_i,@"STO_CUDA_ENTRY STV_DEFAULT"
_Z9myCudaFFTPKfPfS0_i:
.text._Z9myCudaFFTPKfPfS0_i:
[----:B------:R-:W-:Y:S08]  /*0000*/  LDC R1, c[0x0][0x37c] ;  /* 0x0000df00ff017b82 */ /* 0x000ff00000000800 */
[----:B------:R-:W0:Y:S01]  /*0010*/  LDC R0, c[0x0][0x398] ;  /* 0x0000e600ff007b82 */ /* 0x000e220000000800 */
[----:B------:R-:W1:Y:S07]  /*0020*/  S2R R6, SR_TID.X ;  /* 0x0000000000067919 */ /* 0x000e6e0000002100 */
[----:B------:R-:W1:Y:S08]  /*0030*/  S2UR UR4, SR_CTAID.X ;  /* 0x00000000000479c3 */ /* 0x000e700000002500 */
[----:B------:R-:W1:Y:S01]  /*0040*/  LDC R5, c[0x0][0x360] ;  /* 0x0000d800ff057b82 */ /* 0x000e620000000800 */
[----:B------:R-:W2:Y:S01]  /*0050*/  LDCU UR5, c[0x0][0x370] ;  /* 0x00006e00ff0577ac */ /* 0x000ea20008000800 */
[----:B0-----:R-:W-:-:S04]  /*0060*/  IABS R8, R0 ;  /* 0x0000000000087213 */ /* 0x001fc80000000000 */
[----:B------:R-:W0:Y:S01]  /*0070*/  I2F.RP R4, R8 ;  /* 0x0000000800047306 */ /* 0x000e220000209400 */
[C---:B-1----:R-:W-:Y:S02]  /*0080*/  IMAD R6, R5.reuse, UR4, R6 ;  /* 0x0000000405067c24 */ /* 0x042fe4000f8e0206 */
[----:B--2---:R-:W-:-:S05]  /*0090*/  IMAD R5, R5, UR5, RZ ;  /* 0x0000000505057c24 */ /* 0x004fca000f8e02ff */
[----:B0-----:R-:W0:Y:S01]  /*00a0*/  MUFU.RCP R4, R4 ;  /* 0x0000000400047308 */ /* 0x001e220000001000 */
[----:B------:R-:W1:Y:S01]  /*00b0*/  LDCU.64 UR4, c[0x0][0x358] ;  /* 0x00006b00ff0477ac */ /* 0x000e620008000a00 */
[----:B0-----:R-:W-:Y:S02]  /*00c0*/  IADD3 R2, PT, PT, R4, 0xffffffe, RZ ;  /* 0x0ffffffe04027810 */ /* 0x001fe40007ffe0ff */
[----:B------:R-:W-:-:S04]  /*00d0*/  IABS R4, R6 ;  /* 0x0000000600047213 */ /* 0x000fc80000000000 */
[----:B------:R0:W2:Y:S02]  /*00e0*/  F2I.FTZ.U32.TRUNC.NTZ R3, R2 ;  /* 0x0000000200037305 */ /* 0x0000a4000021f000 */
[----:B0-----:R-:W-:Y:S01]  /*00f0*/  HFMA2 R2, -RZ, RZ, 0, 0 ;  /* 0x00000000ff027431 */ /* 0x001fe200000001ff */
[----:B--2---:R-:W-:-:S05]  /*0100*/  IADD3 R7, PT, PT, RZ, -R3, RZ ;  /* 0x80000003ff077210 */ /* 0x004fca0007ffe0ff */
[----:B------:R-:W-:-:S04]  /*0110*/  IMAD R7, R7, R8, RZ ;  /* 0x0000000807077224 */ /* 0x000fc800078e02ff */
[----:B------:R-:W-:Y:S01]  /*0120*/  IMAD.HI.U32 R3, R3, R7, R2 ;  /* 0x0000000703037227 */ /* 0x000fe200078e0002 */
[----:B------:R-:W-:Y:S02]  /*0130*/  MOV R7, R4 ;  /* 0x0000000400077202 */ /* 0x000fe40000000f00 */
[----:B------:R-:W-:Y:S02]  /*0140*/  IABS R4, R5 ;  /* 0x0000000500047213 */ /* 0x000fe40000000000 */
[----:B------:R-:W-:Y:S01]  /*0150*/  LOP3.LUT R5, R5, R0, RZ, 0x3c, !PT ;  /* 0x0000000005057212 */ /* 0x000fe200078e3cff */
[----:B------:R-:W-:-:S03]  /*0160*/  IMAD.HI.U32 R2, R3, R7, RZ ;  /* 0x0000000703027227 */ /* 0x000fc600078e00ff */
[----:B------:R-:W-:Y:S01]  /*0170*/  ISETP.GE.AND P3, PT, R5, RZ, PT ;  /* 0x000000ff0500720c */ /* 0x000fe20003f66270 */
[----:B------:R-:W-:Y:S02]  /*0180*/  IMAD.MOV R2, RZ, RZ, -R2 ;  /* 0x000000ffff027224 */ /* 0x000fe400078e0a02 */
[----:B------:R-:W-:-:S04]  /*0190*/  IMAD.HI.U32 R9, R3, R4, RZ ;  /* 0x0000000403097227 */ /* 0x000fc800078e00ff */
[----:B------:R-:W-:Y:S01]  /*01a0*/  IMAD R7, R8, R2, R7 ;  /* 0x0000000208077224 */ /* 0x000fe200078e0207 */
[----:B------:R-:W-:-:S04]  /*01b0*/  IADD3 R3, PT, PT, -R9, RZ, RZ ;  /* 0x000000ff09037210 */ /* 0x000fc80007ffe1ff */
[C---:B------:R-:W-:Y:S01]  /*01c0*/  ISETP.GT.U32.AND P1, PT, R8.reuse, R7, PT ;  /* 0x000000070800720c */ /* 0x040fe20003f24070 */
[C---:B------:R-:W-:Y:S02]  /*01d0*/  IMAD R2, R8.reuse, R3, R4 ;  /* 0x0000000308027224 */ /* 0x040fe400078e0204 */
[----:B------:R-:W0:Y:S03]  /*01e0*/  LDC.64 R4, c[0x0][0x390] ;  /* 0x0000e400ff047b82 */ /* 0x000e260000000a00 */
[----:B------:R-:W-:-:S07]  /*01f0*/  ISETP.GT.U32.AND P0, PT, R8, R2, PT ;  /* 0x000000020800720c */ /* 0x000fce0003f04070 */
[-C--:B------:R-:W-:Y:S02]  /*0200*/  @!P1 IADD3 R7, PT, PT, R7, -R8.reuse, RZ ;  /* 0x8000000807079210 */ /* 0x080fe40007ffe0ff */
[----:B------:R-:W-:Y:S02]  /*0210*/  ISETP.GE.AND P1, PT, R6, RZ, PT ;  /* 0x000000ff0600720c */ /* 0x000fe40003f26270 */
[----:B------:R-:W-:Y:S02]  /*0220*/  ISETP.GT.U32.AND P4, PT, R8, R7, PT ;  /* 0x000000070800720c */ /* 0x000fe40003f84070 */
[-C--:B------:R-:W-:Y:S02]  /*0230*/  @!P0 IADD3 R2, PT, PT, R2, -R8.reuse, RZ ;  /* 0x8000000802028210 */ /* 0x080fe40007ffe0ff */
[----:B------:R-:W-:Y:S02]  /*0240*/  @!P0 IADD3 R9, PT, PT, R9, 0x1, RZ ;  /* 0x0000000109098810 */ /* 0x000fe40007ffe0ff */
[----:B------:R-:W-:-:S02]  /*0250*/  ISETP.GE.U32.AND P2, PT, R2, R8, PT ;  /* 0x000000080200720c */ /* 0x000fc40003f46070 */
[----:B------:R-:W2:Y:S01]  /*0260*/  LDC.64 R2, c[0x0][0x380] ;  /* 0x0000e000ff027b82 */ /* 0x000ea20000000a00 */
[----:B------:R-:W-:-:S04]  /*0270*/  ISETP.NE.AND P0, PT, R0, RZ, PT ;  /* 0x000000ff0000720c */ /* 0x000fc80003f05270 */
[----:B------:R-:W-:Y:S01]  /*0280*/  @!P4 IMAD.IADD R7, R7, 0x1, -R8 ;  /* 0x000000010707c824 */ /* 0x000fe200078e0a08 */
[----:B------:R-:W-:-:S04]  /*0290*/  LOP3.LUT R8, RZ, R0, RZ, 0x33, !PT ;  /* 0x00000000ff087212 */ /* 0x000fc800078e33ff */
[----:B------:R-:W-:Y:S02]  /*02a0*/  @!P1 IADD3 R7, PT, PT, -R7, RZ, RZ ;  /* 0x000000ff07079210 */ /* 0x000fe40007ffe1ff */
[----:B------:R-:W-:Y:S02]  /*02b0*/  @P2 IADD3 R9, PT, PT, R9, 0x1, RZ ;  /* 0x0000000109092810 */ /* 0x000fe40007ffe0ff */
[----:B------:R-:W-:-:S03]  /*02c0*/  SEL R7, R8, R7, !P0 ;  /* 0x0000000708077207 */ /* 0x000fc60004000000 */
[----:B------:R-:W-:Y:S01]  /*02d0*/  @!P3 IMAD.MOV R9, RZ, RZ, -R9 ;  /* 0x000000ffff09b224 */ /* 0x000fe200078e0a09 */
[----:B------:R-:W-:Y:S02]  /*02e0*/  IADD3 R6, PT, PT, R6, -R7, RZ ;  /* 0x8000000706067210 */ /* 0x000fe40007ffe0ff */
[----:B------:R-:W-:Y:S02]  /*02f0*/  SHF.L.U32 R11, R7, 0x1, RZ ;  /* 0x00000001070b7819 */ /* 0x000fe400000006ff */
[----:B------:R-:W-:Y:S02]  /*0300*/  SEL R8, R8, R9, !P0 ;  /* 0x0000000908087207 */ /* 0x000fe40004000000 */
[----:B------:R-:W-:-:S03]  /*0310*/  LEA R7, R6, R11, 0x2 ;  /* 0x0000000b06077211 */ /* 0x000fc600078e10ff */
[----:B------:R-:W-:Y:S01]  /*0320*/  IMAD R13, R8, R11, RZ ;  /* 0x0000000b080d7224 */ /* 0x000fe200078e02ff */
[----:B------:R-:W-:-:S03]  /*0330*/  LEA R9, R0, R7, 0x1 ;  /* 0x0000000700097211 */ /* 0x000fc600078e08ff */
[----:B0-----:R-:W-:-:S04]  /*0340*/  IMAD.WIDE R12, R13, 0x4, R4 ;  /* 0x000000040d0c7825 */ /* 0x001fc800078e0204 */
[--C-:B--2---:R-:W-:Y:S01]  /*0350*/  IMAD.WIDE R10, R9, 0x4, R2.reuse ;  /* 0x00000004090a7825 */ /* 0x104fe200078e0202 */
[----:B-1----:R-:W2:Y:S03]  /*0360*/  LDG.E R19, desc[UR4][R12.64+0x4] ;  /* 0x000004040c137981 */ /* 0x002ea6000c1e1900 */
[----:B------:R-:W-:Y:S01]  /*0370*/  IMAD.WIDE R4, R7, 0x4, R2 ;  /* 0x0000000407047825 */ /* 0x000fe200078e0202 */
[----:B------:R-:W2:Y:S01]  /*0380*/  LDG.E R15, desc[UR4][R10.64] ;  /* 0x000000040a0f7981 */ /* 0x000ea2000c1e1900 */
[----:B------:R-:W0:Y:S03]  /*0390*/  LDC.64 R2, c[0x0][0x388] ;  /* 0x0000e200ff027b82 */ /* 0x000e260000000a00 */
[----:B------:R-:W3:Y:S04]  /*03a0*/  LDG.E R6, desc[UR4][R10.64+0x4] ;  /* 0x000004040a067981 */ /* 0x000ee8000c1e1900 */
[----:B------:R-:W4:Y:S04]  /*03b0*/  LDG.E R17, desc[UR4][R12.64] ;  /* 0x000000040c117981 */ /* 0x000f28000c1e1900 */
[----:B------:R-:W4:Y:S04]  /*03c0*/  LDG.E R0, desc[UR4][R4.64] ;  /* 0x0000000404007981 */ /* 0x000f28000c1e1900 */
[----:B------:R-:W5:Y:S01]  /*03d0*/  LDG.E R8, desc[UR4][R4.64+0x4] ;  /* 0x0000040404087981 */ /* 0x000f62000c1e1900 */
[CC--:B--2---:R-:W-:Y:S01]  /*03e0*/  FMUL R23, R15.reuse, R19.reuse ;  /* 0x000000130f177220 */ /* 0x0c4fe20000400000 */
[----:B---3--:R-:W-:Y:S01]  /*03f0*/  FMUL R14, R6, R19 ;  /* 0x00000013060e7220 */ /* 0x008fe20000400000 */
[----:B----4-:R-:W-:-:S03]  /*0400*/  FFMA R21, R15, R17, R0 ;  /* 0x000000110f157223 */ /* 0x010fc60000000000 */
[-C--:B------:R-:W-:Y:S01]  /*0410*/  FFMA R15, R15, R17.reuse, -R14 ;  /* 0x000000110f0f7223 */ /* 0x080fe2000000080e */
[--C-:B-----5:R-:W-:Y:S01]  /*0420*/  FADD R16, R8, R23.reuse ;  /* 0x0000001708107221 */ /* 0x120fe20000000000 */
[C---:B------:R-:W-:Y:S01]  /*0430*/  FFMA R23, R6.reuse, R17, R23 ;  /* 0x0000001106177223 */ /* 0x040fe20000000017 */
[C---:B------:R-:W-:Y:S02]  /*0440*/  FFMA R21, -R6.reuse, R19, R21 ;  /* 0x0000001306157223 */ /* 0x040fe40000000115 */
[----:B------:R-:W-:Y:S01]  /*0450*/  FFMA R17, R6, R17, R16 ;  /* 0x0000001106117223 */ /* 0x000fe20000000010 */
[----:B0-----:R-:W-:-:S04]  /*0460*/  IMAD.WIDE R6, R7, 0x4, R2 ;  /* 0x0000000407067825 */ /* 0x001fc800078e0202 */
[----:B------:R-:W-:Y:S01]  /*0470*/  FADD R15, R0, -R15 ;  /* 0x8000000f000f7221 */ /* 0x000fe20000000000 */
[----:B------:R-:W-:Y:S01]  /*0480*/  FADD R23, R8, -R23 ;  /* 0x8000001708177221 */ /* 0x000fe20000000000 */
[----:B------:R-:W-:Y:S01]  /*0490*/  IMAD.WIDE R2, R9, 0x4, R2 ;  /* 0x0000000409027825 */ /* 0x000fe200078e0202 */
[----:B------:R-:W-:Y:S04]  /*04a0*/  STG.E desc[UR4][R6.64], R21 ;  /* 0x0000001506007986 */ /* 0x000fe8000c101904 */
[----:B------:R-:W-:Y:S04]  /*04b0*/  STG.E desc[UR4][R6.64+0x4], R17 ;  /* 0x0000041106007986 */ /* 0x000fe8000c101904 */
[----:B------:R-:W-:Y:S04]  /*04c0*/  STG.E desc[UR4][R2.64], R15 ;  /* 0x0000000f02007986 */ /* 0x000fe8000c101904 */
[----:B------:R-:W-:Y:S01]  /*04d0*/  STG.E desc[UR4][R2.64+0x4], R23 ;  /* 0x0000041702007986 */ /* 0x000fe2000c101904 */
[----:B------:R-:W-:Y:S05]  /*04e0*/  EXIT ;  /* 0x000000000000794d */ /* 0x000fea0003800000 */
.L_x_0:
[----:B------:R-:W-:-:S00]  /*04f0*/  BRA `(.L_x_0) ;  /* 0xfffffffc00fc7947 */ /* 0x000fc0000383ffff */
[----:B------:R-:W-:-:S00]  /*0500*/  NOP ;  /* 0x0000000000007918 */ /* 0x000fc00000000000 */
[----:B------:R-:W-:-:S00]  /*0510*/  NOP ;  /* 0x0000000000007918 */ /* 0x000fc00000000000 */
[----:B------:R-:W-:-:S00]  /*0520*/  NOP ;  /* 0x0000000000007918 */ /* 0x000fc00000000000 */
[----:B------:R-:W-:-:S00]  /*0530*/  NOP ;  /* 0x0000000000007918 */ /* 0x000fc00000000000 */
[----:B------:R-:W-:-:S00]  /*0540*/  NOP ;  /* 0x0000000000007918 */ /* 0x000fc00000000000 */
[----:B------:R-:W-:-:S00]  /*0550*/  NOP ;  /* 0x0000000000007918 */ /* 0x000fc00000000000 */
[----:B------:R-:W-:-:S00]  /*0560*/  NOP ;  /* 0x0000000000007918 */ /* 0x000fc00000000000 */
[----:B------:R-:W-:-:S00]  /*0570*/  NOP ;  /* 0x0000000000007918 */ /* 0x000fc00000000000 */
.L_x_83:


//--------------------- .text._Z9myCudaDFTPKfPf   --------------------------
	.section	.text._Z9myCudaDFTPKfPf,"ax",@progbits
	.align	128
        .global         _Z9myCudaDFTPKfPf
        .type           _Z9myCudaDFTPKfPf,@function
        .size           _Z9myCudaDFTPKfPf,(.L_x_80 - _Z9myCudaDFTPKfPf)
        .other          _Z9myCudaDFTPKfPf,@"STO_CUDA_ENTRY STV_DEFAULT"
_Z9myCudaDFTPKfPf:
.text._Z9myCudaDFTPKfPf:
[----:B------:R-:W0:Y:S08]  /*0000*/  LDC R1, c[0x0][0x37c] ;  /* 0x0000df00ff017b82 */ /* 0x000e300000000800 */
[----:B------:R-:W1:Y:S01]  /*0010*/  LDC R7, c[0x0][0x360] ;  /* 0x0000d800ff077b82 */ /* 0x000e620000000800 */
[----:B------:R-:W1:Y:S01]  /*0020*/  LDCU UR5, c[0x0][0x370] ;  /* 0x00006e00ff0577ac */ /* 0x000e620008000800 */
[----:B------:R-:W2:Y:S01]  /*0030*/  S2R R0, SR_TID.X ;  /* 0x0000000000007919 */ /* 0x000ea20000002100 */
[----:B0-----:R-:W-:Y:S01]  /*0040*/  VIADD R1, R1, 0xffffffe0 ;  /* 0xffffffe001017836 */ /* 0x001fe20000000000 */
[----:B------:R-:W-:Y:S01]  /*0050*/  CS2R R8, SRZ ;  /* 0x0000000000087805 */ /* 0x000fe2000001ff00 */
[----:B------:R-:W0:Y:S03]  /*0060*/  LDCU.64 UR6, c[0x0][0x358] ;  /* 0x00006b00ff0677ac */ /* 0x000e260008000a00 */
[----:B------:R-:W2:Y:S01]  /*0070*/  S2UR UR4, SR_CTAID.X ;  /* 0x00000000000479c3 */ /* 0x000ea20000002500 */
[----:B-1----:R-:W-:-:S05]  /*0080*/  IMAD R6, R7, UR5, RZ ;  /* 0x0000000507067c24 */ /* 0x002fca000f8e02ff */
[----:B------:R-:W-:Y:S01]  /*0090*/  ISETP.GE.AND P0, PT, R6, 0x1, PT ;  /* 0x000000010600780c */ /* 0x000fe20003f06270 */
[----:B--2---:R-:W-:-:S12]  /*00a0*/  IMAD R7, R7, UR4, R0 ;  /* 0x0000000407077c24 */ /* 0x004fd8000f8e0200 */
[----:B0-----:R-:W-:Y:S05]  /*00b0*/  @!P0 BRA `(.L_x_1) ;  /* 0x0000000800dc8947 */ /* 0x001fea0003800000 */
[----:B------:R-:W-:Y:S02]  /*00c0*/  I2FP.F32.S32 R12, R7 ;  /* 0x00000007000c7245 */ /* 0x000fe40000201400 */
[----:B------:R-:W-:Y:S02]  /*00d0*/  CS2R R8, SRZ ;  /* 0x0000000000087805 */ /* 0x000fe4000001ff00 */
[----:B------:R-:W-:Y:S01]  /*00e0*/  I2FP.F32.U32 R10, R6 ;  /* 0x00000006000a7245 */ /* 0x000fe20000201000 */
[----:B------:R-:W-:Y:S02]  /*00f0*/  IMAD.MOV.U32 R11, RZ, RZ, RZ ;  /* 0x000000ffff0b7224 */ /* 0x000fe400078e00ff */
[----:B------:R-:W-:-:S07]  /*0100*/  FMUL R12, R12, 6.2831854820251464844 ;  /* 0x40c90fdb0c0c7820 */ /* 0x000fce0000400000 */
.L_x_10:
[----:B------:R-:W0:Y:S01]  /*0110*/  MUFU.RCP R5, R10 ;  /* 0x0000000a00057308 */ /* 0x000e220000001000 */
[----:B------:R-:W-:Y:S01]  /*0120*/  I2FP.F32.U32 R3, R11 ;  /* 0x0000000b00037245 */ /* 0x000fe20000201000 */
[----:B------:R-:W-:Y:S04]  /*0130*/  BSSY.RECONVERGENT B0, `(.L_x_2) ;  /* 0x000000c000007945 */ /* 0x000fe80003800200 */
[----:B------:R-:W-:-:S04]  /*0140*/  FMUL R0, R12, R3 ;  /* 0x000000030c007220 */ /* 0x000fc80000400000 */
[----:B------:R-:W1:Y:S01]  /*0150*/  FCHK P0, R0, R10 ;  /* 0x0000000a00007302 */ /* 0x000e620000000000 */
[----:B0-----:R-:W-:-:S04]  /*0160*/  FFMA R2, -R10, R5, 1 ;  /* 0x3f8000000a027423 */ /* 0x001fc80000000105 */
[----:B------:R-:W-:-:S04]  /*0170*/  FFMA R5, R5, R2, R5 ;  /* 0x0000000205057223 */ /* 0x000fc80000000005 */
[----:B------:R-:W-:-:S04]  /*0180*/  FFMA R2, R0, R5, RZ ;  /* 0x0000000500027223 */ /* 0x000fc800000000ff */
[----:B------:R-:W-:-:S04]  /*0190*/  FFMA R13, -R10, R2, R0 ;  /* 0x000000020a0d7223 */ /* 0x000fc80000000100 */
[----:B------:R-:W-:Y:S01]  /*01a0*/  FFMA R13, R5, R13, R2 ;  /* 0x0000000d050d7223 */ /* 0x000fe20000000002 */
[----:B-1----:R-:W-:Y:S06]  /*01b0*/  @!P0 BRA `(.L_x_3) ;  /* 0x00000000000c8947 */ /* 0x002fec0003800000 */
[----:B------:R-:W-:-:S07]  /*01c0*/  MOV R2, 0x1e0 ;  /* 0x000001e000027802 */ /* 0x000fce0000000f00 */
[----:B------:R-:W-:Y:S05]  /*01d0*/  CALL.REL.NOINC `($__internal_0_$__cuda_sm3x_div_rn_noftz_f32_slowpath) ;  /* 0x0000000800ac7944 */ /* 0x000fea0003c00000 */
[----:B------:R-:W-:-:S07]  /*01e0*/  IMAD.MOV.U32 R13, RZ, RZ, R0 ;  /* 0x000000ffff0d7224 */ /* 0x000fce00078e0000 */
.L_x_3:
[----:B------:R-:W-:Y:S05]  /*01f0*/  BSYNC.RECONVERGENT B0 ;  /* 0x0000000000007941 */ /* 0x000fea0003800200 */
.L_x_2:
[----:B------:R-:W0:Y:S01]  /*0200*/  LDC.64 R14, c[0x0][0x380] ;  /* 0x0000e000ff0e7b82 */ /* 0x000e220000000a00 */
[----:B------:R-:W-:-:S04]  /*0210*/  IMAD.SHL.U32 R3, R11, 0x2, RZ ;  /* 0x000000020b037824 */ /* 0x000fc800078e00ff */
[----:B0-----:R-:W-:-:S06]  /*0220*/  IMAD.WIDE.U32 R14, R3, 0x4, R14 ;  /* 0x00000004030e7825 */ /* 0x001fcc00078e000e */
[----:B------:R0:W5:Y:S01]  /*0230*/  LDG.E R14, desc[UR6][R14.64] ;  /* 0x000000060e0e7981 */ /* 0x000162000c1e1900 */
[C---:B------:R-:W-:Y:S01]  /*0240*/  FMUL R0, R13.reuse, 0.63661974668502807617 ;  /* 0x3f22f9830d007820 */ /* 0x040fe20000400000 */
[----:B------:R-:W-:Y:S01]  /*0250*/  FSETP.GE.AND P0, PT, |R13|, 105615, PT ;  /* 0x47ce47800d00780b */ /* 0x000fe20003f06200 */
[----:B------:R-:W-:Y:S04]  /*0260*/  BSSY.RECONVERGENT B0, `(.L_x_4) ;  /* 0x0000040000007945 */ /* 0x000fe80003800200 */
[----:B------:R-:W1:Y:S02]  /*0270*/  F2I.NTZ R0, R0 ;  /* 0x0000000000007305 */ /* 0x000e640000203100 */
[----:B-1----:R-:W-:Y:S01]  /*0280*/  I2FP.F32.S32 R20, R0 ;  /* 0x0000000000147245 */ /* 0x002fe20000201400 */
[----:B------:R-:W-:-:S04]  /*0290*/  IMAD.MOV.U32 R21, RZ, RZ, R0 ;  /* 0x000000ffff157224 */ /* 0x000fc800078e0000 */
[----:B------:R-:W-:-:S04]  /*02a0*/  FFMA R3, R20, -1.5707962512969970703, R13 ;  /* 0xbfc90fda14037823 */ /* 0x000fc8000000000d */
[----:B------:R-:W-:-:S04]  /*02b0*/  FFMA R3, R20, -7.5497894158615963534e-08, R3 ;  /* 0xb3a2216814037823 */ /* 0x000fc80000000003 */
[----:B------:R-:W-:-:S04]  /*02c0*/  FFMA R20, R20, -5.3903029534742383927e-15, R3 ;  /* 0xa7c234c514147823 */ /* 0x000fc80000000003 */
[----:B------:R-:W-:Y:S01]  /*02d0*/  IMAD.MOV.U32 R2, RZ, RZ, R20 ;  /* 0x000000ffff027224 */ /* 0x000fe200078e0014 */
[----:B0-----:R-:W-:Y:S06]  /*02e0*/  @!P0 BRA `(.L_x_5) ;  /* 0x0000000000dc8947 */ /* 0x001fec0003800000 */
[----:B------:R-:W-:-:S13]  /*02f0*/  FSETP.NEU.AND P0, PT, |R13|, +INF , PT ;  /* 0x7f8000000d00780b */ /* 0x000fda0003f0d200 */
[----:B------:R-:W-:Y:S01]  /*0300*/  @!P0 FMUL R2, RZ, R13 ;  /* 0x0000000dff028220 */ /* 0x000fe20000400000 */
[----:B------:R-:W-:Y:S01]  /*0310*/  @!P0 IMAD.MOV.U32 R0, RZ, RZ, RZ ;  /* 0x000000ffff008224 */ /* 0x000fe200078e00ff */
[----:B------:R-:W-:Y:S06]  /*0320*/  @!P0 BRA `(.L_x_5) ;  /* 0x0000000000cc8947 */ /* 0x000fec0003800000 */
[----:B------:R-:W-:Y:S01]  /*0330*/  IMAD.SHL.U32 R2, R13, 0x100, RZ ;  /* 0x000001000d027824 */ /* 0x000fe200078e00ff */
[----:B------:R-:W0:Y:S01]  /*0340*/  LDCU.64 UR8, c[0x4][URZ] ;  /* 0x01000000ff0877ac */ /* 0x000e220008000a00 */
[----:B------:R-:W-:Y:S02]  /*0350*/  IMAD.MOV.U32 R16, RZ, RZ, RZ ;  /* 0x000000ffff107224 */ /* 0x000fe400078e00ff */
[----:B------:R-:W-:Y:S01]  /*0360*/  IMAD.MOV.U32 R0, RZ, RZ, R1 ;  /* 0x000000ffff007224 */ /* 0x000fe200078e0001 */
[----:B------:R-:W-:Y:S01]  /*0370*/  LOP3.LUT R17, R2, 0x80000000, RZ, 0xfc, !PT ;  /* 0x8000000002117812 */ /* 0x000fe200078efcff */
[----:B------:R-:W-:Y:S01]  /*0380*/  UMOV UR5, URZ ;  /* 0x000000ff00057c82 */ /* 0x000fe20008000000 */
[----:B------:R-:W-:-:S05]  /*0390*/  UMOV UR4, URZ ;  /* 0x000000ff00047c82 */ /* 0x000fca0008000000 */
.L_x_6:
[----:B0-----:R-:W-:Y:S02]  /*03a0*/  IMAD.U32 R4, RZ, RZ, UR8 ;  /* 0x00000008ff047e24 */ /* 0x001fe4000f8e00ff */
[----:B------:R-:W-:-:S05]  /*03b0*/  IMAD.U32 R5, RZ, RZ, UR9 ;  /* 0x00000009ff057e24 */ /* 0x000fca000f8e00ff */
[----:B------:R-:W2:Y:S01]  /*03c0*/  LDG.E.CONSTANT R2, desc[UR6][R4.64] ;  /* 0x0000000604027981 */ /* 0x000ea2000c1e9900 */
[----:B------:R-:W-:Y:S02]  /*03d0*/  UIADD3 UR8, UP0, UPT, UR8, 0x4, URZ ;  /* 0x0000000408087890 */ /* 0x000fe4000ff1e0ff */
[----:B------:R-:W-:Y:S02]  /*03e0*/  UIADD3 UR4, UPT, UPT, UR4, 0x1, URZ ;  /* 0x0000000104047890 */ /* 0x000fe4000fffe0ff */
[----:B------:R-:W-:Y:S02]  /*03f0*/  UIADD3.X UR9, UPT, UPT, URZ, UR9, URZ, UP0, !UPT ;  /* 0x00000009ff097290 */ /* 0x000fe400087fe4ff */
[----:B------:R-:W-:Y:S01]  /*0400*/  UISETP.NE.AND UP0, UPT, UR4, 0x6, UPT ;  /* 0x000000060400788c */ /* 0x000fe2000bf05270 */
[----:B--2---:R-:W-:-:S03]  /*0410*/  IMAD.WIDE.U32 R2, R2, R17, RZ ;  /* 0x0000001102027225 */ /* 0x004fc600078e00ff */
[----:B------:R-:W-:-:S04]  /*0420*/  IADD3 R15, P0, PT, R2, R16, RZ ;  /* 0x00000010020f7210 */ /* 0x000fc80007f1e0ff */
[----:B------:R-:W-:Y:S01]  /*0430*/  IADD3.X R16, PT, PT, R3, UR5, RZ, P0, !PT ;  /* 0x0000000503107c10 */ /* 0x000fe200087fe4ff */
[----:B------:R0:W-:Y:S02]  /*0440*/  STL [R0], R15 ;  /* 0x0000000f00007387 */ /* 0x0001e40000100800 */
[----:B0-----:R-:W-:Y:S01]  /*0450*/  VIADD R0, R0, 0x4 ;  /* 0x0000000400007836 */ /* 0x001fe20000000000 */
[----:B------:R-:W-:Y:S06]  /*0460*/  BRA.U UP0, `(.L_x_6) ;  /* 0xfffffffd00cc7547 */ /* 0x000fec000b83ffff */
[----:B------:R-:W-:Y:S01]  /*0470*/  SHF.R.U32.HI R4, RZ, 0x17, R13 ;  /* 0x00000017ff047819 */ /* 0x000fe2000001160d */
[----:B------:R0:W-:Y:S03]  /*0480*/  STL [R1+0x18], R16 ;  /* 0x0000181001007387 */ /* 0x0001e60000100800 */
[C---:B------:R-:W-:Y:S02]  /*0490*/  LOP3.LUT R0, R4.reuse, 0xe0, RZ, 0xc0, !PT ;  /* 0x000000e004007812 */ /* 0x040fe400078ec0ff */
[----:B------:R-:W-:-:S03]  /*04a0*/  LOP3.LUT P0, RZ, R4, 0x1f, RZ, 0xc0, !PT ;  /* 0x0000001f04ff7812 */ /* 0x000fc6000780c0ff */
[----:B------:R-:W-:-:S05]  /*04b0*/  VIADD R0, R0, 0xffffff80 ;  /* 0xffffff8000007836 */ /* 0x000fca0000000000 */
[----:B------:R-:W-:-:S05]  /*04c0*/  SHF.R.U32.HI R0, RZ, 0x5, R0 ;  /* 0x00000005ff007819 */ /* 0x000fca0000011600 */
[----:B------:R-:W-:-:S05]  /*04d0*/  IMAD R15, R0, -0x4, R1 ;  /* 0xfffffffc000f7824 */ /* 0x000fca00078e0201 */
[----:B------:R-:W2:Y:S04]  /*04e0*/  LDL R0, [R15+0x18] ;  /* 0x000018000f007983 */ /* 0x000ea80000100800 */
[----:B------:R-:W2:Y:S04]  /*04f0*/  LDL R3, [R15+0x14] ;  /* 0x000014000f037983 */ /* 0x000ea80000100800 */
[----:B------:R-:W3:Y:S01]  /*0500*/  @P0 LDL R2, [R15+0x10] ;  /* 0x000010000f020983 */ /* 0x000ee20000100800 */
[----:B------:R-:W-:Y:S01]  /*0510*/  LOP3.LUT R4, R4, 0x1f, RZ, 0xc0, !PT ;  /* 0x0000001f04047812 */ /* 0x000fe200078ec0ff */
[----:B------:R-:W-:Y:S01]  /*0520*/  UMOV UR4, 0x54442d19 ;  /* 0x54442d1900047882 */ /* 0x000fe20000000000 */
[----:B------:R-:W-:-:S02]  /*0530*/  UMOV UR5, 0x3bf921fb ;  /* 0x3bf921fb00057882 */ /* 0x000fc40000000000 */
[-C--:B--2---:R-:W-:Y:S02]  /*0540*/  @P0 SHF.L.W.U32.HI R0, R3, R4.reuse, R0 ;  /* 0x0000000403000219 */ /* 0x084fe40000010e00 */
[----:B---3--:R-:W-:Y:S02]  /*0550*/  @P0 SHF.L.W.U32.HI R3, R2, R4, R3 ;  /* 0x0000000402030219 */ /* 0x008fe40000010e03 */
[----:B------:R-:W-:Y:S02]  /*0560*/  ISETP.GE.AND P0, PT, R13, RZ, PT ;  /* 0x000000ff0d00720c */ /* 0x000fe40003f06270 */
[C---:B------:R-:W-:Y:S01]  /*0570*/  SHF.L.W.U32.HI R4, R3.reuse, 0x2, R0 ;  /* 0x0000000203047819 */ /* 0x040fe20000010e00 */
[----:B------:R-:W-:-:S03]  /*0580*/  IMAD.SHL.U32 R3, R3, 0x4, RZ ;  /* 0x0000000403037824 */ /* 0x000fc600078e00ff */
[----:B------:R-:W-:Y:S02]  /*0590*/  SHF.R.S32.HI R5, RZ, 0x1f, R4 ;  /* 0x0000001fff057819 */ /* 0x000fe40000011404 */
[----:B------:R-:W-:Y:S02]  /*05a0*/  LOP3.LUT R15, R4, R13, RZ, 0x3c, !PT ;  /* 0x0000000d040f7212 */ /* 0x000fe400078e3cff */
[C---:B------:R-:W-:Y:S02]  /*05b0*/  LOP3.LUT R2, R5.reuse, R3, RZ, 0x3c, !PT ;  /* 0x0000000305027212 */ /* 0x040fe400078e3cff */
[----:B------:R-:W-:Y:S02]  /*05c0*/  LOP3.LUT R3, R5, R4, RZ, 0x3c, !PT ;  /* 0x0000000405037212 */ /* 0x000fe400078e3cff */
[----:B------:R-:W-:Y:S02]  /*05d0*/  SHF.R.U32.HI R5, RZ, 0x1e, R0 ;  /* 0x0000001eff057819 */ /* 0x000fe40000011600 */
[----:B------:R-:W-:-:S02]  /*05e0*/  ISETP.GE.AND P1, PT, R15, RZ, PT ;  /* 0x000000ff0f00720c */ /* 0x000fc40003f26270 */
[----:B------:R-:W0:Y:S01]  /*05f0*/  I2F.F64.S64 R2, R2 ;  /* 0x0000000200027312 */ /* 0x000e220000301c00 */
[----:B------:R-:W-:-:S05]  /*0600*/  LEA.HI R0, R4, R5, RZ, 0x1 ;  /* 0x0000000504007211 */ /* 0x000fca00078f08ff */
[----:B------:R-:W-:-:S04]  /*0610*/  IMAD.MOV R4, RZ, RZ, -R0 ;  /* 0x000000ffff047224 */ /* 0x000fc800078e0a00 */
[----:B------:R-:W-:Y:S01]  /*0620*/  @!P0 IMAD.MOV.U32 R0, RZ, RZ, R4 ;  /* 0x000000ffff008224 */ /* 0x000fe200078e0004 */
[----:B0-----:R-:W-:-:S10]  /*0630*/  DMUL R16, R2, UR4 ;  /* 0x0000000402107c28 */ /* 0x001fd40008000000 */
[----:B------:R-:W0:Y:S02]  /*0640*/  F2F.F32.F64 R16, R16 ;  /* 0x0000001000107310 */ /* 0x000e240000301000 */
[----:B0-----:R-:W-:-:S07]  /*0650*/  FSEL R2, -R16, R16, !P1 ;  /* 0x0000001010027208 */ /* 0x001fce0004800100 */
.L_x_5:
[----:B------:R-:W-:Y:S05]  /*0660*/  BSYNC.RECONVERGENT B0 ;  /* 0x0000000000007941 */ /* 0x000fea0003800200 */
.L_x_4:
[----:B------:R-:W-:Y:S02]  /*0670*/  IMAD.MOV.U32 R18, RZ, RZ, 0x37cbac00 ;  /* 0x37cbac00ff127424 */ /* 0x000fe400078e00ff */
[----:B------:R-:W-:Y:S01]  /*0680*/  FMUL R3, R2, R2 ;  /* 0x0000000202037220 */ /* 0x000fe20000400000 */
[C---:B------:R-:W-:Y:S01]  /*0690*/  LOP3.LUT R5, R0.reuse, 0x1, RZ, 0xc0, !PT ;  /* 0x0000000100057812 */ /* 0x040fe200078ec0ff */
[----:B------:R-:W-:Y:S01]  /*06a0*/  IMAD.MOV.U32 R19, RZ, RZ, 0x3c0885e4 ;  /* 0x3c0885e4ff137424 */ /* 0x000fe200078e00ff */
[----:B------:R-:W-:Y:S01]  /*06b0*/  BSSY.RECONVERGENT B0, `(.L_x_7) ;  /* 0x0000045000007945 */ /* 0x000fe20003800200 */
[----:B------:R-:W-:Y:S01]  /*06c0*/  FFMA R4, R3, R18, -0.0013887860113754868507 ;  /* 0xbab607ed03047423 */ /* 0x000fe20000000012 */
[----:B------:R-:W-:Y:S01]  /*06d0*/  ISETP.NE.U32.AND P0, PT, R5, 0x1, PT ;  /* 0x000000010500780c */ /* 0x000fe20003f05070 */
[----:B------:R-:W-:Y:S02]  /*06e0*/  VIADD R0, R0, 0x1 ;  /* 0x0000000100007836 */ /* 0x000fe40000000000 */
[----:B------:R-:W-:Y:S01]  /*06f0*/  IMAD.MOV.U32 R15, RZ, RZ, 0x3e2aaaa8 ;  /* 0x3e2aaaa8ff0f7424 */ /* 0x000fe200078e00ff */
[----:B------:R-:W-:-:S02]  /*0700*/  FSEL R4, R4, -0.00019574658654164522886, P0 ;  /* 0xb94d415304047808 */ /* 0x000fc40000000000 */
[----:B------:R-:W-:Y:S02]  /*0710*/  FSEL R16, R19, 0.041666727513074874878, !P0 ;  /* 0x3d2aaabb13107808 */ /* 0x000fe40004000000 */
[----:B------:R-:W-:Y:S02]  /*0720*/  LOP3.LUT P1, RZ, R0, 0x2, RZ, 0xc0, !PT ;  /* 0x0000000200ff7812 */ /* 0x000fe4000782c0ff */
[----:B------:R-:W-:Y:S01]  /*0730*/  FSEL R0, R2, 1, !P0 ;  /* 0x3f80000002007808 */ /* 0x000fe20004000000 */
[----:B------:R-:W-:Y:S01]  /*0740*/  FFMA R4, R3, R4, R16 ;  /* 0x0000000403047223 */ /* 0x000fe20000000010 */
[----:B------:R-:W-:Y:S02]  /*0750*/  FSEL R17, -R15, -0.4999999701976776123, !P0 ;  /* 0xbeffffff0f117808 */ /* 0x000fe40004000100 */
[----:B------:R-:W-:Y:S01]  /*0760*/  FSETP.GE.AND P0, PT, |R13|, 105615, PT ;  /* 0x47ce47800d00780b */ /* 0x000fe20003f06200 */
[C---:B------:R-:W-:Y:S02]  /*0770*/  FFMA R5, R3.reuse, R0, RZ ;  /* 0x0000000003057223 */ /* 0x040fe400000000ff */
[----:B------:R-:W-:-:S04]  /*0780*/  FFMA R4, R3, R4, R17 ;  /* 0x0000000403047223 */ /* 0x000fc80000000011 */
[----:B------:R-:W-:-:S04]  /*0790*/  FFMA R5, R5, R4, R0 ;  /* 0x0000000405057223 */ /* 0x000fc80000000000 */
[----:B------:R-:W-:-:S04]  /*07a0*/  @P1 FADD R5, RZ, -R5 ;  /* 0x80000005ff051221 */ /* 0x000fc80000000000 */
[----:B-----5:R-:W-:Y:S01]  /*07b0*/  FFMA R8, R14, R5, R8 ;  /* 0x000000050e087223 */ /* 0x020fe20000000008 */
[----:B------:R-:W-:Y:S06]  /*07c0*/  @!P0 BRA `(.L_x_8) ;  /* 0x0000000000cc8947 */ /* 0x000fec0003800000 */
[----:B------:R-:W-:-:S13]  /*07d0*/  FSETP.NEU.AND P0, PT, |R13|, +INF , PT ;  /* 0x7f8000000d00780b */ /* 0x000fda0003f0d200 */
[----:B------:R-:W-:Y:S01]  /*07e0*/  @!P0 FMUL R20, RZ, R13 ;  /* 0x0000000dff148220 */ /* 0x000fe20000400000 */
[----:B------:R-:W-:Y:S01]  /*07f0*/  @!P0 IMAD.MOV.U32 R21, RZ, RZ, RZ ;  /* 0x000000ffff158224 */ /* 0x000fe200078e00ff */
[----:B------:R-:W-:Y:S06]  /*0800*/  @!P0 BRA `(.L_x_8) ;  /* 0x0000000000bc8947 */ /* 0x000fec0003800000 */
[----:B------:R-:W0:Y:S01]  /*0810*/  LDC.64 R2, c[0x4][RZ] ;  /* 0x01000000ff027b82 */ /* 0x000e220000000a00 */
[----:B------:R-:W-:Y:S01]  /*0820*/  IMAD.SHL.U32 R4, R13, 0x100, RZ ;  /* 0x000001000d047824 */ /* 0x000fe200078e00ff */
[----:B------:R-:W-:Y:S01]  /*0830*/  UMOV UR4, URZ ;  /* 0x000000ff00047c82 */ /* 0x000fe20008000000 */
[----:B------:R-:W-:Y:S02]  /*0840*/  IMAD.MOV.U32 R0, RZ, RZ, RZ ;  /* 0x000000ffff007224 */ /* 0x000fe400078e00ff */
[----:B------:R-:W-:Y:S01]  /*0850*/  IMAD.MOV.U32 R20, RZ, RZ, RZ ;  /* 0x000000ffff147224 */ /* 0x000fe200078e00ff */
[----:B------:R-:W-:-:S07]  /*0860*/  LOP3.LUT R23, R4, 0x80000000, RZ, 0xfc, !PT ;  /* 0x8000000004177812 */ /* 0x000fce00078efcff */
.L_x_9:
[----:B0-----:R-:W-:-:S06]  /*0870*/  IMAD.WIDE.U32 R4, R20, 0x4, R2 ;  /* 0x0000000414047825 */ /* 0x001fcc00078e0002 */
[----:B------:R-:W2:Y:S01]  /*0880*/  LDG.E.CONSTANT R4, desc[UR6][R4.64] ;  /* 0x0000000604047981 */ /* 0x000ea2000c1e9900 */
[C---:B-1----:R-:W-:Y:S02]  /*0890*/  IMAD R21, R20.reuse, 0x4, R1 ;  /* 0x0000000414157824 */ /* 0x042fe400078e0201 */
[----:B------:R-:W-:-:S05]  /*08a0*/  VIADD R20, R20, 0x1 ;  /* 0x0000000114147836 */ /* 0x000fca0000000000 */
[----:B------:R-:W-:Y:S01]  /*08b0*/  ISETP.NE.AND P0, PT, R20, 0x6, PT ;  /* 0x000000061400780c */ /* 0x000fe20003f05270 */
[----:B--2---:R-:W-:-:S03]  /*08c0*/  IMAD.WIDE.U32 R16, R4, R23, RZ ;  /* 0x0000001704107225 */ /* 0x004fc600078e00ff */
[----:B------:R-:W-:-:S04]  /*08d0*/  IADD3 R16, P1, PT, R16, R0, RZ ;  /* 0x0000000010107210 */ /* 0x000fc80007f3e0ff */
[----:B------:R-:W-:Y:S01]  /*08e0*/  IADD3.X R0, PT, PT, R17, UR4, RZ, P1, !PT ;  /* 0x0000000411007c10 */ /* 0x000fe20008ffe4ff */
[----:B------:R1:W-:Y:S04]  /*08f0*/  STL [R21], R16 ;  /* 0x0000001015007387 */ /* 0x0003e80000100800 */
[----:B------:R-:W-:Y:S05]  /*0900*/  @P0 BRA `(.L_x_9) ;  /* 0xfffffffc00d80947 */ /* 0x000fea000383ffff */
[----:B------:R-:W-:Y:S01]  /*0910*/  SHF.R.U32.HI R5, RZ, 0x17, R13 ;  /* 0x00000017ff057819 */ /* 0x000fe2000001160d */
[----:B------:R0:W-:Y:S03]  /*0920*/  STL [R1+0x18], R0 ;  /* 0x0000180001007387 */ /* 0x0001e60000100800 */
[C---:B------:R-:W-:Y:S02]  /*0930*/  LOP3.LUT R2, R5.reuse, 0xe0, RZ, 0xc0, !PT ;  /* 0x000000e005027812 */ /* 0x040fe400078ec0ff */
[----:B------:R-:W-:-:S03]  /*0940*/  LOP3.LUT P0, RZ, R5, 0x1f, RZ, 0xc0, !PT ;  /* 0x0000001f05ff7812 */ /* 0x000fc6000780c0ff */
[----:B------:R-:W-:-:S05]  /*0950*/  VIADD R2, R2, 0xffffff80 ;  /* 0xffffff8002027836 */ /* 0x000fca0000000000 */
[----:B------:R-:W-:-:S05]  /*0960*/  SHF.R.U32.HI R2, RZ, 0x5, R2 ;  /* 0x00000005ff027819 */ /* 0x000fca0000011602 */
[----:B-1----:R-:W-:-:S05]  /*0970*/  IMAD R16, R2, -0x4, R1 ;  /* 0xfffffffc02107824 */ /* 0x002fca00078e0201 */
[----:B------:R-:W2:Y:S04]  /*0980*/  LDL R4, [R16+0x18] ;  /* 0x0000180010047983 */ /* 0x000ea80000100800 */
[----:B------:R-:W2:Y:S04]  /*0990*/  LDL R3, [R16+0x14] ;  /* 0x0000140010037983 */ /* 0x000ea80000100800 */
[----:B------:R-:W3:Y:S01]  /*09a0*/  @P0 LDL R2, [R16+0x10] ;  /* 0x0000100010020983 */ /* 0x000ee20000100800 */
[----:B------:R-:W-:Y:S01]  /*09b0*/  LOP3.LUT R5, R5, 0x1f, RZ, 0xc0, !PT ;  /* 0x0000001f05057812 */ /* 0x000fe200078ec0ff */
[----:B------:R-:W-:Y:S01]  /*09c0*/  UMOV UR4, 0x54442d19 ;  /* 0x54442d1900047882 */ /* 0x000fe20000000000 */
[----:B------:R-:W-:Y:S01]  /*09d0*/  UMOV UR5, 0x3bf921fb ;  /* 0x3bf921fb00057882 */ /* 0x000fe20000000000 */
[----:B------:R-:W-:-:S02]  /*09e0*/  ISETP.GE.AND P1, PT, R13, RZ, PT ;  /* 0x000000ff0d00720c */ /* 0x000fc40003f26270 */
[-C--:B--2---:R-:W-:Y:S02]  /*09f0*/  @P0 SHF.L.W.U32.HI R4, R3, R5.reuse, R4 ;  /* 0x0000000503040219 */ /* 0x084fe40000010e04 */
[----:B---3--:R-:W-:Y:S02]  /*0a00*/  @P0 SHF.L.W.U32.HI R3, R2, R5, R3 ;  /* 0x0000000502030219 */ /* 0x008fe40000010e03 */
[--C-:B------:R-:W-:Y:S02]  /*0a10*/  SHF.R.U32.HI R21, RZ, 0x1e, R4.reuse ;  /* 0x0000001eff157819 */ /* 0x100fe40000011604 */
[C---:B------:R-:W-:Y:S01]  /*0a20*/  SHF.L.W.U32.HI R20, R3.reuse, 0x2, R4 ;  /* 0x0000000203147819 */ /* 0x040fe20000010e04 */
[----:B------:R-:W-:-:S03]  /*0a30*/  IMAD.SHL.U32 R3, R3, 0x4, RZ ;  /* 0x0000000403037824 */ /* 0x000fc600078e00ff */
[----:B------:R-:W-:Y:S02]  /*0a40*/  SHF.R.S32.HI R5, RZ, 0x1f, R20 ;  /* 0x0000001fff057819 */ /* 0x000fe40000011414 */
[C---:B------:R-:W-:Y:S02]  /*0a50*/  LEA.HI R21, R20.reuse, R21, RZ, 0x1 ;  /* 0x0000001514157211 */ /* 0x040fe400078f08ff */
[C---:B------:R-:W-:Y:S02]  /*0a60*/  LOP3.LUT R2, R5.reuse, R3, RZ, 0x3c, !PT ;  /* 0x0000000305027212 */ /* 0x040fe400078e3cff */
[----:B------:R-:W-:Y:S01]  /*0a70*/  LOP3.LUT R3, R5, R20, RZ, 0x3c, !PT ;  /* 0x0000001405037212 */ /* 0x000fe200078e3cff */
[----:B0-----:R-:W-:Y:S01]  /*0a80*/  IMAD.MOV R0, RZ, RZ, -R21 ;  /* 0x000000ffff007224 */ /* 0x001fe200078e0a15 */
[----:B------:R-:W-:-:S03]  /*0a90*/  LOP3.LUT R13, R20, R13, RZ, 0x3c, !PT ;  /* 0x0000000d140d7212 */ /* 0x000fc600078e3cff */
[----:B------:R-:W-:Y:S01]  /*0aa0*/  @!P1 IMAD.MOV.U32 R21, RZ, RZ, R0 ;  /* 0x000000ffff159224 */ /* 0x000fe200078e0000 */
[----:B------:R-:W0:Y:S01]  /*0ab0*/  I2F.F64.S64 R2, R2 ;  /* 0x0000000200027312 */ /* 0x000e220000301c00 */
[----:B------:R-:W-:Y:S01]  /*0ac0*/  ISETP.GE.AND P0, PT, R13, RZ, PT ;  /* 0x000000ff0d00720c */ /* 0x000fe20003f06270 */
[----:B0-----:R-:W-:-:S10]  /*0ad0*/  DMUL R16, R2, UR4 ;  /* 0x0000000402107c28 */ /* 0x001fd40008000000 */
[----:B------:R-:W0:Y:S02]  /*0ae0*/  F2F.F32.F64 R16, R16 ;  /* 0x0000001000107310 */ /* 0x000e240000301000 */
[----:B0-----:R-:W-:-:S07]  /*0af0*/  FSEL R20, -R16, R16, !P0 ;  /* 0x0000001010147208 */ /* 0x001fce0004000100 */
.L_x_8:
[----:B------:R-:W-:Y:S05]  /*0b00*/  BSYNC.RECONVERGENT B0 ;  /* 0x0000000000007941 */ /* 0x000fea0003800200 */
.L_x_7:
[----:B------:R-:W-:Y:S01]  /*0b10*/  FMUL R3, R20, R20 ;  /* 0x0000001414037220 */ /* 0x000fe20000400000 */
[----:B------:R-:W-:Y:S01]  /*0b20*/  LOP3.LUT R0, R21, 0x1, RZ, 0xc0, !PT ;  /* 0x0000000115007812 */ /* 0x000fe200078ec0ff */
[----:B------:R-:W-:Y:S01]  /*0b30*/  VIADD R11, R11, 0x1 ;  /* 0x000000010b0b7836 */ /* 0x000fe20000000000 */
[----:B------:R-:W-:Y:S01]  /*0b40*/  LOP3.LUT P1, RZ, R21, 0x2, RZ, 0xc0, !PT ;  /* 0x0000000215ff7812 */ /* 0x000fe2000782c0ff */
[----:B------:R-:W-:Y:S01]  /*0b50*/  FFMA R18, R3, R18, -0.0013887860113754868507 ;  /* 0xbab607ed03127423 */ /* 0x000fe20000000012 */
[----:B------:R-:W-:-:S04]  /*0b60*/  ISETP.NE.U32.AND P0, PT, R0, 0x1, PT ;  /* 0x000000010000780c */ /* 0x000fc80003f05070 */
[----:B------:R-:W-:Y:S02]  /*0b70*/  FSEL R2, R19, 0.041666727513074874878, P0 ;  /* 0x3d2aaabb13027808 */ /* 0x000fe40000000000 */
[----:B------:R-:W-:Y:S02]  /*0b80*/  FSEL R18, R18, -0.00019574658654164522886, !P0 ;  /* 0xb94d415312127808 */ /* 0x000fe40004000000 */
[----:B------:R-:W-:Y:S02]  /*0b90*/  FSEL R0, R20, 1, P0 ;  /* 0x3f80000014007808 */ /* 0x000fe40000000000 */
[----:B------:R-:W-:Y:S01]  /*0ba0*/  FSEL R15, -R15, -0.4999999701976776123, P0 ;  /* 0xbeffffff0f0f7808 */ /* 0x000fe20000000100 */
[----:B------:R-:W-:Y:S01]  /*0bb0*/  FFMA R2, R3, R18, R2 ;  /* 0x0000001203027223 */ /* 0x000fe20000000002 */
[----:B------:R-:W-:Y:S01]  /*0bc0*/  ISETP.NE.AND P0, PT, R11, R6, PT ;  /* 0x000000060b00720c */ /* 0x000fe20003f05270 */
[C---:B------:R-:W-:Y:S02]  /*0bd0*/  FFMA R5, R3.reuse, R0, RZ ;  /* 0x0000000003057223 */ /* 0x040fe400000000ff */
[----:B------:R-:W-:-:S04]  /*0be0*/  FFMA R2, R3, R2, R15 ;  /* 0x0000000203027223 */ /* 0x000fc8000000000f */
[----:B------:R-:W-:-:S04]  /*0bf0*/  FFMA R0, R5, R2, R0 ;  /* 0x0000000205007223 */ /* 0x000fc80000000000 */
[----:B------:R-:W-:-:S04]  /*0c00*/  @P1 FADD R0, RZ, -R0 ;  /* 0x80000000ff001221 */ /* 0x000fc80000000000 */
[----:B------:R-:W-:Y:S01]  /*0c10*/  FFMA R9, -R14, R0, R9 ;  /* 0x000000000e097223 */ /* 0x000fe20000000109 */
[----:B------:R-:W-:Y:S06]  /*0c20*/  @P0 BRA `(.L_x_10) ;  /* 0xfffffff400380947 */ /* 0x000fec000383ffff */
.L_x_1:
[----:B------:R-:W0:Y:S01]  /*0c30*/  LDC.64 R2, c[0x0][0x388] ;  /* 0x0000e200ff027b82 */ /* 0x000e220000000a00 */
[----:B------:R-:W-:-:S04]  /*0c40*/  IMAD.SHL.U32 R7, R7, 0x2, RZ ;  /* 0x0000000207077824 */ /* 0x000fc800078e00ff */
[----:B0-----:R-:W-:-:S05]  /*0c50*/  IMAD.WIDE R2, R7, 0x4, R2 ;  /* 0x0000000407027825 */ /* 0x001fca00078e0202 */
[----:B------:R-:W-:Y:S04]  /*0c60*/  STG.E desc[UR6][R2.64], R8 ;  /* 0x0000000802007986 */ /* 0x000fe8000c101906 */
[----:B------:R-:W-:Y:S01]  /*0c70*/  STG.E desc[UR6][R2.64+0x4], R9 ;  /* 0x0000040902007986 */ /* 0x000fe2000c101906 */
[----:B------:R-:W-:Y:S05]  /*0c80*/  EXIT ;  /* 0x000000000000794d */ /* 0x000fea0003800000 */
        .weak           $__internal_0_$__cuda_sm3x_div_rn_noftz_f32_slowpath
        .type           $__internal_0_$__cuda_sm3x_div_rn_noftz_f32_slowpath,@function
        .size           $__internal_0_$__cuda_sm3x_div_rn_noftz_f32_slowpath,(.L_x_80 - $__internal_0_$__cuda_sm3x_div_rn_noftz_f32_slowpath)
$__internal_0_$__cuda_sm3x_div_rn_noftz_f32_slowpath:
[----:B------:R-:W-:Y:S01]  /*0c90*/  SHF.R.U32.HI R4, RZ, 0x17, R10 ;  /* 0x00000017ff047819 */ /* 0x000fe2000001160a */
[----:B------:R-:W-:Y:S01]  /*0ca0*/  BSSY.RECONVERGENT B1, `(.L_x_11) ;  /* 0x0000064000017945 */ /* 0x000fe20003800200 */
[--C-:B------:R-:W-:Y:S01]  /*0cb0*/  SHF.R.U32.HI R3, RZ, 0x17, R0.reuse ;  /* 0x00000017ff037819 */ /* 0x100fe20000011600 */
[----:B------:R-:W-:Y:S01]  /*0cc0*/  IMAD.MOV.U32 R5, RZ, RZ, R0 ;  /* 0x000000ffff057224 */ /* 0x000fe200078e0000 */
[----:B------:R-:W-:Y:S01]  /*0cd0*/  LOP3.LUT R4, R4, 0xff, RZ, 0xc0, !PT ;  /* 0x000000ff04047812 */ /* 0x000fe200078ec0ff */
[----:B------:R-:W-:Y:S01]  /*0ce0*/  IMAD.MOV.U32 R14, RZ, RZ, R10 ;  /* 0x000000ffff0e7224 */ /* 0x000fe200078e000a */
[----:B------:R-:W-:-:S03]  /*0cf0*/  LOP3.LUT R16, R3, 0xff, RZ, 0xc0, !PT ;  /* 0x000000ff03107812 */ /* 0x000fc600078ec0ff */
[----:B------:R-:W-:Y:S02]  /*0d00*/  VIADD R13, R4, 0xffffffff ;  /* 0xffffffff040d7836 */ /* 0x000fe40000000000 */
[----:B------:R-:W-:-:S03]  /*0d10*/  VIADD R15, R16, 0xffffffff ;  /* 0xffffffff100f7836 */ /* 0x000fc60000000000 */
[----:B------:R-:W-:-:S04]  /*0d20*/  ISETP.GT.U32.AND P0, PT, R13, 0xfd, PT ;  /* 0x000000fd0d00780c */ /* 0x000fc80003f04070 */
[----:B------:R-:W-:-:S13]  /*0d30*/  ISETP.GT.U32.OR P0, PT, R15, 0xfd, P0 ;  /* 0x000000fd0f00780c */ /* 0x000fda0000704470 */
[----:B------:R-:W-:Y:S01]  /*0d40*/  @!P0 IMAD.MOV.U32 R3, RZ, RZ, RZ ;  /* 0x000000ffff038224 */ /* 0x000fe200078e00ff */
[----:B------:R-:W-:Y:S06]  /*0d50*/  @!P0 BRA `(.L_x_12) ;  /* 0x00000000005c8947 */ /* 0x000fec0003800000 */
[----:B------:R-:W-:Y:S02]  /*0d60*/  FSETP.GTU.FTZ.AND P1, PT, |R10|, +INF , PT ;  /* 0x7f8000000a00780b */ /* 0x000fe40003f3c200 */
[----:B------:R-:W-:-:S04]  /*0d70*/  FSETP.GTU.FTZ.AND P0, PT, |R0|, +INF , PT ;  /* 0x7f8000000000780b */ /* 0x000fc80003f1c200 */
[----:B------:R-:W-:-:S13]  /*0d80*/  PLOP3.LUT P0, PT, P0, P1, PT, 0xf8, 0x8f ;  /* 0x00000000008f781c */ /* 0x000fda0000703f70 */
[----:B------:R-:W-:Y:S05]  /*0d90*/  @P0 BRA `(.L_x_13) ;  /* 0x00000004004c0947 */ /* 0x000fea0003800000 */
[----:B------:R-:W-:-:S13]  /*0da0*/  LOP3.LUT P0, RZ, R14, 0x7fffffff, R5, 0xc8, !PT ;  /* 0x7fffffff0eff7812 */ /* 0x000fda000780c805 */
[----:B------:R-:W-:Y:S05]  /*0db0*/  @!P0 BRA `(.L_x_14) ;  /* 0x00000004003c8947 */ /* 0x000fea0003800000 */
[----:B------:R-:W-:Y:S02]  /*0dc0*/  FSETP.NEU.FTZ.AND P2, PT, |R0|, +INF , PT ;  /* 0x7f8000000000780b */ /* 0x000fe40003f5d200 */
[----:B------:R-:W-:Y:S02]  /*0dd0*/  FSETP.NEU.FTZ.AND P1, PT, |R10|, +INF , PT ;  /* 0x7f8000000a00780b */ /* 0x000fe40003f3d200 */
[----:B------:R-:W-:-:S11]  /*0de0*/  FSETP.NEU.FTZ.AND P0, PT, |R0|, +INF , PT ;  /* 0x7f8000000000780b */ /* 0x000fd60003f1d200 */
[----:B------:R-:W-:Y:S05]  /*0df0*/  @!P1 BRA !P2, `(.L_x_14) ;  /* 0x00000004002c9947 */ /* 0x000fea0005000000 */
[----:B------:R-:W-:-:S04]  /*0e00*/  LOP3.LUT P2, RZ, R5, 0x7fffffff, RZ, 0xc0, !PT ;  /* 0x7fffffff05ff7812 */ /* 0x000fc8000784c0ff */
[----:B------:R-:W-:-:S13]  /*0e10*/  PLOP3.LUT P1, PT, P1, P2, PT, 0x2f, 0xf2 ;  /* 0x0000000000f2781c */ /* 0x000fda0000f24577 */
[----:B------:R-:W-:Y:S05]  /*0e20*/  @P1 BRA `(.L_x_15) ;  /* 0x0000000400181947 */ /* 0x000fea0003800000 */
[----:B------:R-:W-:-:S04]  /*0e30*/  LOP3.LUT P1, RZ, R14, 0x7fffffff, RZ, 0xc0, !PT ;  /* 0x7fffffff0eff7812 */ /* 0x000fc8000782c0ff */
[----:B------:R-:W-:-:S13]  /*0e40*/  PLOP3.LUT P0, PT, P0, P1, PT, 0x2f, 0xf2 ;  /* 0x0000000000f2781c */ /* 0x000fda0000702577 */
[----:B------:R-:W-:Y:S05]  /*0e50*/  @P0 BRA `(.L_x_16) ;  /* 0x0000000400000947 */ /* 0x000fea0003800000 */
[----:B------:R-:W-:Y:S02]  /*0e60*/  ISETP.GE.AND P0, PT, R15, RZ, PT ;  /* 0x000000ff0f00720c */ /* 0x000fe40003f06270 */
[----:B------:R-:W-:-:S11]  /*0e70*/  ISETP.GE.AND P1, PT, R13, RZ, PT ;  /* 0x000000ff0d00720c */ /* 0x000fd60003f26270 */
[----:B------:R-:W-:Y:S02]  /*0e80*/  @P0 IMAD.MOV.U32 R3, RZ, RZ, RZ ;  /* 0x000000ffff030224 */ /* 0x000fe400078e00ff */
[----:B------:R-:W-:Y:S01]  /*0e90*/  @!P0 FFMA R5, R0, 1.84467440737095516160e+19, RZ ;  /* 0x5f80000000058823 */ /* 0x000fe200000000ff */
[----:B------:R-:W-:Y:S02]  /*0ea0*/  @!P0 IMAD.MOV.U32 R3, RZ, RZ, -0x40 ;  /* 0xffffffc0ff038424 */ /* 0x000fe400078e00ff */
[----:B------:R-:W-:Y:S02]  /*0eb0*/  @!P1 FFMA R14, R10, 1.84467440737095516160e+19, RZ ;  /* 0x5f8000000a0e9823 */ /* 0x000fe400000000ff */
[----:B------:R-:W-:-:S07]  /*0ec0*/  @!P1 VIADD R3, R3, 0x40 ;  /* 0x0000004003039836 */ /* 0x000fce0000000000 */
.L_x_12:
[----:B------:R-:W-:Y:S01]  /*0ed0*/  LEA R13, R4, 0xc0800000, 0x17 ;  /* 0xc0800000040d7811 */ /* 0x000fe200078eb8ff */
[----:B------:R-:W-:Y:S04]  /*0ee0*/  BSSY.RECONVERGENT B2, `(.L_x_17) ;  /* 0x0000036000027945 */ /* 0x000fe80003800200 */
[----:B------:R-:W-:Y:S02]  /*0ef0*/  IMAD.IADD R14, R14, 0x1, -R13 ;  /* 0x000000010e0e7824 */ /* 0x000fe400078e0a0d */
[----:B------:R-:W-:Y:S02]  /*0f00*/  VIADD R13, R16, 0xffffff81 ;  /* 0xffffff81100d7836 */ /* 0x000fe40000000000 */
[----:B------:R0:W1:Y:S01]  /*0f10*/  MUFU.RCP R15, R14 ;  /* 0x0000000e000f7308 */ /* 0x0000620000001000 */
[----:B------:R-:W-:Y:S01]  /*0f20*/  FADD.FTZ R17, -R14, -RZ ;  /* 0x800000ff0e117221 */ /* 0x000fe20000010100 */
[C---:B------:R-:W-:Y:S01]  /*0f30*/  IMAD R0, R13.reuse, -0x800000, R5 ;  /* 0xff8000000d007824 */ /* 0x040fe200078e0205 */
[----:B0-----:R-:W-:-:S05]  /*0f40*/  IADD3 R14, PT, PT, R13, 0x7f, -R4 ;  /* 0x0000007f0d0e7810 */ /* 0x001fca0007ffe804 */
[----:B------:R-:W-:Y:S02]  /*0f50*/  IMAD.IADD R3, R14, 0x1, R3 ;  /* 0x000000010e037824 */ /* 0x000fe400078e0203 */
[----:B-1----:R-:W-:-:S04]  /*0f60*/  FFMA R16, R15, R17, 1 ;  /* 0x3f8000000f107423 */ /* 0x002fc80000000011 */
[----:B------:R-:W-:-:S04]  /*0f70*/  FFMA R18, R15, R16, R15 ;  /* 0x000000100f127223 */ /* 0x000fc8000000000f */
[----:B------:R-:W-:-:S04]  /*0f80*/  FFMA R5, R0, R18, RZ ;  /* 0x0000001200057223 */ /* 0x000fc800000000ff */
[----:B------:R-:W-:-:S04]  /*0f90*/  FFMA R16, R17, R5, R0 ;  /* 0x0000000511107223 */ /* 0x000fc80000000000 */
[----:B------:R-:W-:-:S04]  /*0fa0*/  FFMA R15, R18, R16, R5 ;  /* 0x00000010120f7223 */ /* 0x000fc80000000005 */
[----:B------:R-:W-:-:S04]  /*0fb0*/  FFMA R16, R17, R15, R0 ;  /* 0x0000000f11107223 */ /* 0x000fc80000000000 */
[----:B------:R-:W-:-:S05]  /*0fc0*/  FFMA R0, R18, R16, R15 ;  /* 0x0000001012007223 */ /* 0x000fca000000000f */
[----:B------:R-:W-:-:S04]  /*0fd0*/  SHF.R.U32.HI R4, RZ, 0x17, R0 ;  /* 0x00000017ff047819 */ /* 0x000fc80000011600 */
[----:B------:R-:W-:-:S05]  /*0fe0*/  LOP3.LUT R4, R4, 0xff, RZ, 0xc0, !PT ;  /* 0x000000ff04047812 */ /* 0x000fca00078ec0ff */
[----:B------:R-:W-:-:S04]  /*0ff0*/  IMAD.IADD R13, R4, 0x1, R3 ;  /* 0x00000001040d7824 */ /* 0x000fc800078e0203 */
[----:B------:R-:W-:-:S05]  /*1000*/  VIADD R4, R13, 0xffffffff ;  /* 0xffffffff0d047836 */ /* 0x000fca0000000000 */
[----:B------:R-:W-:-:S13]  /*1010*/  ISETP.GE.U32.AND P0, PT, R4, 0xfe, PT ;  /* 0x000000fe0400780c */ /* 0x000fda0003f06070 */
[----:B------:R-:W-:Y:S05]  /*1020*/  @!P0 BRA `(.L_x_18) ;  /* 0x0000000000808947 */ /* 0x000fea0003800000 */
[----:B------:R-:W-:-:S13]  /*1030*/  ISETP.GT.AND P0, PT, R13, 0xfe, PT ;  /* 0x000000fe0d00780c */ /* 0x000fda0003f04270 */
[----:B------:R-:W-:Y:S05]  /*1040*/  @P0 BRA `(.L_x_19) ;  /* 0x00000000006c0947 */ /* 0x000fea0003800000 */
[----:B------:R-:W-:-:S13]  /*1050*/  ISETP.GE.AND P0, PT, R13, 0x1, PT ;  /* 0x000000010d00780c */ /* 0x000fda0003f06270 */
[----:B------:R-:W-:Y:S05]  /*1060*/  @P0 BRA `(.L_x_20) ;  /* 0x0000000000740947 */ /* 0x000fea0003800000 */
[----:B------:R-:W-:Y:S02]  /*1070*/  ISETP.GE.AND P0, PT, R13, -0x18, PT ;  /* 0xffffffe80d00780c */ /* 0x000fe40003f06270 */
[----:B------:R-:W-:-:S11]  /*1080*/  LOP3.LUT R0, R0, 0x80000000, RZ, 0xc0, !PT ;  /* 0x8000000000007812 */ /* 0x000fd600078ec0ff */
[----:B------:R-:W-:Y:S05]  /*1090*/  @!P0 BRA `(.L_x_20) ;  /* 0x0000000000688947 */ /* 0x000fea0003800000 */
[CCC-:B------:R-:W-:Y:S01]  /*10a0*/  FFMA.RZ R3, R18.reuse, R16.reuse, R15.reuse ;  /* 0x0000001012037223 */ /* 0x1c0fe2000000c00f */
[C---:B------:R-:W-:Y:S02]  /*10b0*/  VIADD R14, R13.reuse, 0x20 ;  /* 0x000000200d0e7836 */ /* 0x040fe40000000000 */
[CCC-:B------:R-:W-:Y:S01]  /*10c0*/  FFMA.RM R4, R18.reuse, R16.reuse, R15.reuse ;  /* 0x0000001012047223 */ /* 0x1c0fe2000000400f */
[----:B------:R-:W-:Y:S02]  /*10d0*/  ISETP.NE.AND P2, PT, R13, RZ, PT ;  /* 0x000000ff0d00720c */ /* 0x000fe40003f45270 */
[----:B------:R-:W-:Y:S01]  /*10e0*/  LOP3.LUT R5, R3, 0x7fffff, RZ, 0xc0, !PT ;  /* 0x007fffff03057812 */ /* 0x000fe200078ec0ff */
[----:B------:R-:W-:Y:S01]  /*10f0*/  FFMA.RP R3, R18, R16, R15 ;  /* 0x0000001012037223 */ /* 0x000fe2000000800f */
[----:B------:R-:W-:Y:S01]  /*1100*/  ISETP.NE.AND P1, PT, R13, RZ, PT ;  /* 0x000000ff0d00720c */ /* 0x000fe20003f25270 */
[----:B------:R-:W-:Y:S01]  /*1110*/  IMAD.MOV R13, RZ, RZ, -R13 ;  /* 0x000000ffff0d7224 */ /* 0x000fe200078e0a0d */
[----:B------:R-:W-:-:S02]  /*1120*/  LOP3.LUT R5, R5, 0x800000, RZ, 0xfc, !PT ;  /* 0x0080000005057812 */ /* 0x000fc400078efcff */
[----:B------:R-:W-:Y:S02]  /*1130*/  FSETP.NEU.FTZ.AND P0, PT, R3, R4, PT ;  /* 0x000000040300720b */ /* 0x000fe40003f1d000 */
[----:B------:R-:W-:Y:S02]  /*1140*/  SHF.L.U32 R14, R5, R14, RZ ;  /* 0x0000000e050e7219 */ /* 0x000fe400000006ff */
[----:B------:R-:W-:Y:S02]  /*1150*/  SEL R4, R13, RZ, P2 ;  /* 0x000000ff0d047207 */ /* 0x000fe40001000000 */
[----:B------:R-:W-:Y:S02]  /*1160*/  ISETP.NE.AND P1, PT, R14, RZ, P1 ;  /* 0x000000ff0e00720c */ /* 0x000fe40000f25270 */
[----:B------:R-:W-:Y:S02]  /*1170*/  SHF.R.U32.HI R4, RZ, R4, R5 ;  /* 0x00000004ff047219 */ /* 0x000fe40000011605 */
[----:B------:R-:W-:-:S02]  /*1180*/  PLOP3.LUT P0, PT, P0, P1, PT, 0xf8, 0x8f ;  /* 0x00000000008f781c */ /* 0x000fc40000703f70 */
[----:B------:R-:W-:Y:S02]  /*1190*/  SHF.R.U32.HI R14, RZ, 0x1, R4 ;  /* 0x00000001ff0e7819 */ /* 0x000fe40000011604 */
[----:B------:R-:W-:-:S04]  /*11a0*/  SEL R3, RZ, 0x1, !P0 ;  /* 0x00000001ff037807 */ /* 0x000fc80004000000 */
[----:B------:R-:W-:-:S04]  /*11b0*/  LOP3.LUT R3, R3, 0x1, R14, 0xf8, !PT ;  /* 0x0000000103037812 */ /* 0x000fc800078ef80e */
[----:B------:R-:W-:-:S05]  /*11c0*/  LOP3.LUT R3, R3, R4, RZ, 0xc0, !PT ;  /* 0x0000000403037212 */ /* 0x000fca00078ec0ff */
[----:B------:R-:W-:-:S05]  /*11d0*/  IMAD.IADD R3, R14, 0x1, R3 ;  /* 0x000000010e037824 */ /* 0x000fca00078e0203 */
[----:B------:R-:W-:Y:S01]  /*11e0*/  LOP3.LUT R0, R3, R0, RZ, 0xfc, !PT ;  /* 0x0000000003007212 */ /* 0x000fe200078efcff */
[----:B------:R-:W-:Y:S06]  /*11f0*/  BRA `(.L_x_20) ;  /* 0x0000000000107947 */ /* 0x000fec0003800000 */
.L_x_19:
[----:B------:R-:W-:-:S04]  /*1200*/  LOP3.LUT R0, R0, 0x80000000, RZ, 0xc0, !PT ;  /* 0x8000000000007812 */ /* 0x000fc800078ec0ff */
[----:B------:R-:W-:Y:S01]  /*1210*/  LOP3.LUT R0, R0, 0x7f800000, RZ, 0xfc, !PT ;  /* 0x7f80000000007812 */ /* 0x000fe200078efcff */
[----:B------:R-:W-:Y:S06]  /*1220*/  BRA `(.L_x_20) ;  /* 0x0000000000047947 */ /* 0x000fec0003800000 */
.L_x_18:
[----:B------:R-:W-:-:S07]  /*1230*/  IMAD R0, R3, 0x800000, R0 ;  /* 0x0080000003007824 */ /* 0x000fce00078e0200 */
.L_x_20:
[----:B------:R-:W-:Y:S05]  /*1240*/  BSYNC.RECONVERGENT B2 ;  /* 0x0000000000027941 */ /* 0x000fea0003800200 */
.L_x_17:
[----:B------:R-:W-:Y:S05]  /*1250*/  BRA `(.L_x_21) ;  /* 0x0000000000207947 */ /* 0x000fea0003800000 */
.L_x_16:
[----:B------:R-:W-:-:S04]  /*1260*/  LOP3.LUT R0, R14, 0x80000000, R5, 0x48, !PT ;  /* 0x800000000e007812 */ /* 0x000fc800078e4805 */
[----:B------:R-:W-:Y:S01]  /*1270*/  LOP3.LUT R0, R0, 0x7f800000, RZ, 0xfc, !PT ;  /* 0x7f80000000007812 */ /* 0x000fe200078efcff */
[----:B------:R-:W-:Y:S06]  /*1280*/  BRA `(.L_x_21) ;  /* 0x0000000000147947 */ /* 0x000fec0003800000 */
.L_x_15:
[----:B------:R-:W-:Y:S01]  /*1290*/  LOP3.LUT R0, R14, 0x80000000, R5, 0x48, !PT ;  /* 0x800000000e007812 */ /* 0x000fe200078e4805 */
[----:B------:R-:W-:Y:S06]  /*12a0*/  BRA `(.L_x_21) ;  /* 0x00000000000c7947 */ /* 0x000fec0003800000 */
.L_x_14:
[----:B------:R-:W0:Y:S01]  /*12b0*/  MUFU.RSQ R0, -QNAN ;  /* 0xffc0000000007908 */ /* 0x000e220000001400 */
[----:B------:R-:W-:Y:S05]  /*12c0*/  BRA `(.L_x_21) ;  /* 0x0000000000047947 */ /* 0x000fea0003800000 */
.L_x_13:
[----:B------:R-:W-:-:S07]  /*12d0*/  FADD.FTZ R0, R0, R10 ;  /* 0x0000000a00007221 */ /* 0x000fce0000010000 */
.L_x_21:
[----:B------:R-:W-:Y:S05]  /*12e0*/  BSYNC.RECONVERGENT B1 ;  /* 0x0000000000017941 */ /* 0x000fea0003800200 */
.L_x_11:
[----:B------:R-:W-:-:S04]  /*12f0*/  IMAD.MOV.U32 R3, RZ, RZ, 0x0 ;  /* 0x00000000ff037424 */ /* 0x000fc800078e00ff */
[----:B0-----:R-:W-:Y:S05]  /*1300*/  RET.REL.NODEC R2 `(_Z9myCudaDFTPKfPf) ;  /* 0xffffffec023c7950 */ /* 0x001fea0003c3ffff */
.L_x_22:
        /* <DEDUP_REMOVED lines=15> */
.L_x_80:


//--------------------- .text._Z28myCudaFFTBitReverseAndWCountPKfPfS1_ --------------------------
	.section	.text._Z28myCudaFFTBitReverseAndWCountPKfPfS1_,"ax",@progbits
	.align	128
        .global         _Z28myCudaFFTBitReverseAndWCountPKfPfS1_
        .type           _Z28myCudaFFTBitReverseAndWCountPKfPfS1_,@function
        .size           _Z28myCudaFFTBitReverseAndWCountPKfPfS1_,(.L_x_81 - _Z28myCudaFFTBitReverseAndWCountPKfPfS1_)
        .other          _Z28myCudaFFTBitReverseAndWCountPKfPfS1_,@"STO_CUDA_ENTRY STV_DEFAULT"
_Z28myCudaFFTBitReverseAndWCountPKfPfS1_:
.text._Z28myCudaFFTBitReverseAndWCountPKfPfS1_:
[----:B------:R-:W0:Y:S08]  /*0000*/  LDC R1, c[0x0][0x37c] ;  /* 0x0000df00ff017b82 */ /* 0x000e300000000800 */
[----:B------:R-:W1:Y:S01]  /*0010*/  LDC R8, c[0x0][0x360] ;  /* 0x0000d800ff087b82 */ /* 0x000e620000000800 */
[----:B------:R-:W1:Y:S01]  /*0020*/  LDCU UR4, c[0x0][0x370] ;  /* 0x00006e00ff0477ac */ /* 0x000e620008000800 */
[----:B------:R-:W-:-:S02]  /*0030*/  IMAD.MOV.U32 R5, RZ, RZ, 0x3dc6b27f ;  /* 0x3dc6b27fff057424 */ /* 0x000fc400078e00ff */
[----:B0-----:R-:W-:Y:S01]  /*0040*/  VIADD R1, R1, 0xffffffe0 ;  /* 0xffffffe001017836 */ /* 0x001fe20000000000 */
[----:B------:R-:W0:Y:S01]  /*0050*/  LDCU.64 UR6, c[0x0][0x358] ;  /* 0x00006b00ff0677ac */ /* 0x000e220008000a00 */
[----:B-1----:R-:W-:Y:S02]  /*0060*/  IMAD R0, R8, UR4, RZ ;  /* 0x0000000408007c24 */ /* 0x002fe4000f8e02ff */
[----:B------:R-:W1:Y:S03]  /*0070*/  S2UR UR4, SR_CTAID.X ;  /* 0x00000000000479c3 */ /* 0x000e660000002500 */
[----:B------:R-:W-:Y:S02]  /*0080*/  I2FP.F32.U32 R3, R0 ;  /* 0x0000000000037245 */ /* 0x000fe40000201000 */
[----:B------:R-:W-:Y:S02]  /*0090*/  ISETP.NE.AND P1, PT, R0, RZ, PT ;  /* 0x000000ff0000720c */ /* 0x000fe40003f25270 */
[C---:B------:R-:W-:Y:S01]  /*00a0*/  ISETP.GT.U32.AND P0, PT, R3.reuse, 0x7f7fffff, PT ;  /* 0x7f7fffff0300780c */ /* 0x040fe20003f04070 */
[----:B------:R-:W-:-:S05]  /*00b0*/  VIADD R2, R3, 0xc0cafb0d ;  /* 0xc0cafb0d03027836 */ /* 0x000fca0000000000 */
[----:B------:R-:W-:-:S05]  /*00c0*/  LOP3.LUT R4, R2, 0xff800000, RZ, 0xc0, !PT ;  /* 0xff80000002047812 */ /* 0x000fca00078ec0ff */
[----:B------:R-:W-:-:S04]  /*00d0*/  IMAD.IADD R2, R3, 0x1, -R4 ;  /* 0x0000000103027824 */ /* 0x000fc800078e0a04 */
[----:B------:R-:W-:Y:S01]  /*00e0*/  FADD R6, R2, -1 ;  /* 0xbf80000002067421 */ /* 0x000fe20000000000 */
[----:B------:R-:W-:-:S03]  /*00f0*/  FSEL R2, RZ, -23, P1 ;  /* 0xc1b80000ff027808 */ /* 0x000fc60000800000 */
[----:B------:R-:W-:-:S04]  /*0100*/  FFMA R5, R6, R5, -0.16845393180847167969 ;  /* 0xbe2c7f3006057423 */ /* 0x000fc80000000005 */
[----:B------:R-:W-:-:S04]  /*0110*/  FFMA R5, R6, R5, 0.1716887056827545166 ;  /* 0x3e2fcf2a06057423 */ /* 0x000fc80000000005 */
[----:B------:R-:W-:-:S04]  /*0120*/  FFMA R5, R6, R5, -0.17900948226451873779 ;  /* 0xbe374e4306057423 */ /* 0x000fc80000000005 */
[----:B------:R-:W-:-:S04]  /*0130*/  FFMA R5, R6, R5, 0.20512372255325317383 ;  /* 0x3e520bf406057423 */ /* 0x000fc80000000005 */
[----:B------:R-:W-:-:S04]  /*0140*/  FFMA R5, R6, R5, -0.24046532809734344482 ;  /* 0xbe763c8b06057423 */ /* 0x000fc80000000005 */
[----:B------:R-:W-:-:S04]  /*0150*/  FFMA R5, R6, R5, 0.28857114911079406738 ;  /* 0x3e93bf9906057423 */ /* 0x000fc80000000005 */
[----:B------:R-:W-:-:S04]  /*0160*/  FFMA R5, R6, R5, -0.36067417263984680176 ;  /* 0xbeb8aa4906057423 */ /* 0x000fc80000000005 */
[----:B------:R-:W-:-:S04]  /*0170*/  FFMA R5, R6, R5, 0.48089820146560668945 ;  /* 0x3ef6384a06057423 */ /* 0x000fc80000000005 */
[----:B------:R-:W-:-:S04]  /*0180*/  FFMA R5, R6, R5, -0.72134751081466674805 ;  /* 0xbf38aa3b06057423 */ /* 0x000fc80000000005 */
[C---:B------:R-:W-:Y:S01]  /*0190*/  FMUL R7, R6.reuse, R5 ;  /* 0x0000000506077220 */ /* 0x040fe20000400000 */
[----:B------:R-:W-:Y:S01]  /*01a0*/  I2FP.F32.S32 R5, R4 ;  /* 0x0000000400057245 */ /* 0x000fe20000201400 */
[----:B------:R-:W-:Y:S02]  /*01b0*/  IMAD.MOV.U32 R4, RZ, RZ, 0x7f800000 ;  /* 0x7f800000ff047424 */ /* 0x000fe400078e00ff */
[C---:B------:R-:W-:Y:S02]  /*01c0*/  FMUL R7, R6.reuse, R7 ;  /* 0x0000000706077220 */ /* 0x040fe40000400000 */
[----:B------:R-:W-:Y:S02]  /*01d0*/  FFMA R2, R5, 1.1920928955078125e-07, R2 ;  /* 0x3400000005027823 */ /* 0x000fe40000000002 */
[----:B------:R-:W-:Y:S01]  /*01e0*/  FFMA R7, R6, 1.4426950216293334961, R7 ;  /* 0x3fb8aa3b06077823 */ /* 0x000fe20000000007 */
[----:B------:R-:W1:Y:S03]  /*01f0*/  S2R R5, SR_TID.X ;  /* 0x0000000000057919 */ /* 0x000e660000002100 */
[----:B------:R-:W-:Y:S01]  /*0200*/  FADD R2, R2, R7 ;  /* 0x0000000702027221 */ /* 0x000fe20000000000 */
[----:B------:R-:W-:-:S05]  /*0210*/  @P0 FFMA R2, R3, R4, +INF ;  /* 0x7f80000003020423 */ /* 0x000fca0000000004 */
[----:B------:R-:W-:-:S06]  /*0220*/  FSEL R6, R2, -INF , P1 ;  /* 0xff80000002067808 */ /* 0x000fcc0000800000 */
[----:B------:R-:W2:Y:S02]  /*0230*/  F2I.U32.TRUNC.NTZ R6, R6 ;  /* 0x0000000600067305 */ /* 0x000ea4000020f000 */
[----:B--2---:R-:W-:Y:S01]  /*0240*/  ISETP.NE.AND P0, PT, R6, RZ, PT ;  /* 0x000000ff0600720c */ /* 0x004fe20003f05270 */
[----:B-1----:R-:W-:Y:S01]  /*0250*/  IMAD R2, R8, UR4, R5 ;  /* 0x0000000408027c24 */ /* 0x002fe2000f8e0205 */
[----:B------:R-:W-:-:S11]  /*0260*/  CS2R R4, SRZ ;  /* 0x0000000000047805 */ /* 0x000fd6000001ff00 */
[----:B0-----:R-:W-:Y:S05]  /*0270*/  @!P0 BRA `(.L_x_23) ;  /* 0x0000000400d48947 */ /* 0x001fea0003800000 */
[C---:B------:R-:W-:Y:S01]  /*0280*/  ISETP.GE.U32.AND P0, PT, R6.reuse, 0x4, PT ;  /* 0x000000040600780c */ /* 0x040fe20003f06070 */
[----:B------:R-:W-:Y:S01]  /*0290*/  IMAD.MOV.U32 R7, RZ, RZ, RZ ;  /* 0x000000ffff077224 */ /* 0x000fe200078e00ff */
[----:B------:R-:W-:Y:S01]  /*02a0*/  LOP3.LUT R5, R6, 0x3, RZ, 0xc0, !PT ;  /* 0x0000000306057812 */ /* 0x000fe200078ec0ff */
[----:B------:R-:W-:-:S10]  /*02b0*/  IMAD.MOV.U32 R4, RZ, RZ, R2 ;  /* 0x000000ffff047224 */ /* 0x000fd400078e0002 */
[----:B------:R-:W-:Y:S05]  /*02c0*/  @!P0 BRA `(.L_x_24) ;  /* 0x0000000400948947 */ /* 0x000fea0003800000 */
[----:B------:R-:W-:Y:S01]  /*02d0*/  LOP3.LUT R6, R6, 0xfffffffc, RZ, 0xc0, !PT ;  /* 0xfffffffc06067812 */ /* 0x000fe200078ec0ff */
[----:B------:R-:W-:Y:S02]  /*02e0*/  IMAD.MOV.U32 R7, RZ, RZ, RZ ;  /* 0x000000ffff077224 */ /* 0x000fe400078e00ff */
[----:B------:R-:W-:Y:S02]  /*02f0*/  IMAD.MOV.U32 R4, RZ, RZ, R2 ;  /* 0x000000ffff047224 */ /* 0x000fe400078e0002 */
[----:B------:R-:W-:-:S05]  /*0300*/  IMAD.MOV R6, RZ, RZ, -R6 ;  /* 0x000000ffff067224 */ /* 0x000fca00078e0a06 */
[----:B------:R-:W-:-:S13]  /*0310*/  ISETP.GE.AND P0, PT, R6, RZ, PT ;  /* 0x000000ff0600720c */ /* 0x000fda0003f06270 */
[----:B------:R-:W-:Y:S05]  /*0320*/  @P0 BRA `(.L_x_25) ;  /* 0x0000000400440947 */ /* 0x000fea0003800000 */
[----:B------:R-:W-:Y:S01]  /*0330*/  IMAD.MOV R8, RZ, RZ, -R6 ;  /* 0x000000ffff087224 */ /* 0x000fe200078e0a06 */
[----:B------:R-:W-:-:S04]  /*0340*/  PLOP3.LUT P0, PT, PT, PT, PT, 0x80, 0x8 ;  /* 0x000000000008781c */ /* 0x000fc80003f0f070 */
[----:B------:R-:W-:-:S13]  /*0350*/  ISETP.GT.AND P1, PT, R8, 0xc, PT ;  /* 0x0000000c0800780c */ /* 0x000fda0003f24270 */
[----:B------:R-:W-:Y:S05]  /*0360*/  @!P1 BRA `(.L_x_26) ;  /* 0x0000000000c09947 */ /* 0x000fea0003800000 */
[----:B------:R-:W-:-:S13]  /*0370*/  PLOP3.LUT P0, PT, PT, PT, PT, 0x8, 0x80 ;  /* 0x000000000080781c */ /* 0x000fda0003f0e170 */
.L_x_27:
[----:B------:R-:W-:Y:S01]  /*0380*/  IMAD.SHL.U32 R8, R4, 0x4, RZ ;  /* 0x0000000404087824 */ /* 0x000fe200078e00ff */
[--C-:B------:R-:W-:Y:S01]  /*0390*/  SHF.R.U32.HI R9, RZ, 0x2, R4.reuse ;  /* 0x00000002ff097819 */ /* 0x100fe20000011604 */
[----:B------:R-:W-:Y:S01]  /*03a0*/  VIADD R6, R6, 0x10 ;  /* 0x0000001006067836 */ /* 0x000fe20000000000 */
[----:B------:R-:W-:Y:S02]  /*03b0*/  SHF.R.U32.HI R10, RZ, 0x4, R4 ;  /* 0x00000004ff0a7819 */ /* 0x000fe40000011604 */
[----:B------:R-:W-:Y:S02]  /*03c0*/  LOP3.LUT R8, R8, 0x4, RZ, 0xc0, !PT ;  /* 0x0000000408087812 */ /* 0x000fe400078ec0ff */
[----:B------:R-:W-:Y:S01]  /*03d0*/  LOP3.LUT R11, R4, 0x2, RZ, 0xc0, !PT ;  /* 0x00000002040b7812 */ /* 0x000fe200078ec0ff */
[----:B------:R-:W-:Y:S01]  /*03e0*/  IMAD.SHL.U32 R12, R10, 0x4, RZ ;  /* 0x000000040a0c7824 */ /* 0x000fe200078e00ff */
[----:B------:R-:W-:Y:S01]  /*03f0*/  LOP3.LUT R9, R9, 0x1, RZ, 0xc0, !PT ;  /* 0x0000000109097812 */ /* 0x000fe200078ec0ff */
[----:B------:R-:W-:Y:S01]  /*0400*/  IMAD R8, R7, 0x8, R8 ;  /* 0x0000000807087824 */ /* 0x000fe200078e0208 */
[----:B------:R-:W-:-:S02]  /*0410*/  SHF.R.U32.HI R7, RZ, 0x3, R4 ;  /* 0x00000003ff077819 */ /* 0x000fc40000011604 */
[----:B------:R-:W-:Y:S02]  /*0420*/  LOP3.LUT R12, R12, 0x4, RZ, 0xc0, !PT ;  /* 0x000000040c0c7812 */ /* 0x000fe400078ec0ff */
[----:B------:R-:W-:Y:S02]  /*0430*/  LOP3.LUT R7, R7, 0x1, RZ, 0xc0, !PT ;  /* 0x0000000107077812 */ /* 0x000fe400078ec0ff */
[----:B------:R-:W-:Y:S02]  /*0440*/  IADD3 R8, PT, PT, R9, R11, R8 ;  /* 0x0000000b09087210 */ /* 0x000fe40007ffe008 */
[--C-:B------:R-:W-:Y:S02]  /*0450*/  SHF.R.U32.HI R9, RZ, 0x7, R4.reuse ;  /* 0x00000007ff097819 */ /* 0x100fe40000011604 */
[--C-:B------:R-:W-:Y:S01]  /*0460*/  SHF.R.U32.HI R11, RZ, 0x8, R4.reuse ;  /* 0x00000008ff0b7819 */ /* 0x100fe20000011604 */
[----:B------:R-:W-:Y:S01]  /*0470*/  IMAD R7, R8, 0x2, R7 ;  /* 0x0000000208077824 */ /* 0x000fe200078e0207 */
[----:B------:R-:W-:-:S02]  /*0480*/  SHF.R.U32.HI R8, RZ, 0x6, R4 ;  /* 0x00000006ff087819 */ /* 0x000fc40000011604 */
[----:B------:R-:W-:Y:S01]  /*0490*/  LOP3.LUT R10, R10, 0x2, RZ, 0xc0, !PT ;  /* 0x000000020a0a7812 */ /* 0x000fe200078ec0ff */
[----:B------:R-:W-:Y:S01]  /*04a0*/  IMAD R7, R7, 0x8, R12 ;  /* 0x0000000807077824 */ /* 0x000fe200078e020c */
[----:B------:R-:W-:Y:S02]  /*04b0*/  LOP3.LUT R8, R8, 0x1, RZ, 0xc0, !PT ;  /* 0x0000000108087812 */ /* 0x000fe400078ec0ff */
[----:B------:R-:W-:Y:S01]  /*04c0*/  LOP3.LUT R12, R9, 0x1, RZ, 0xc0, !PT ;  /* 0x00000001090c7812 */ /* 0x000fe200078ec0ff */
[----:B------:R-:W-:Y:S01]  /*04d0*/  IMAD.SHL.U32 R9, R11, 0x4, RZ ;  /* 0x000000040b097824 */ /* 0x000fe200078e00ff */
[----:B------:R-:W-:Y:S02]  /*04e0*/  IADD3 R7, PT, PT, R8, R10, R7 ;  /* 0x0000000a08077210 */ /* 0x000fe40007ffe007 */
[----:B------:R-:W-:Y:S02]  /*04f0*/  SHF.R.U32.HI R10, RZ, 0xb, R4 ;  /* 0x0000000bff0a7819 */ /* 0x000fe40000011604 */
[----:B------:R-:W-:Y:S01]  /*0500*/  LOP3.LUT R8, R9, 0x4, RZ, 0xc0, !PT ;  /* 0x0000000409087812 */ /* 0x000fe200078ec0ff */
[----:B------:R-:W-:Y:S01]  /*0510*/  IMAD R7, R7, 0x2, R12 ;  /* 0x0000000207077824 */ /* 0x000fe200078e020c */
[----:B------:R-:W-:-:S02]  /*0520*/  SHF.R.U32.HI R9, RZ, 0xa, R4 ;  /* 0x0000000aff097819 */ /* 0x000fc40000011604 */
[----:B------:R-:W-:Y:S01]  /*0530*/  SHF.R.U32.HI R12, RZ, 0xc, R4 ;  /* 0x0000000cff0c7819 */ /* 0x000fe20000011604 */
[----:B------:R-:W-:Y:S01]  /*0540*/  IMAD R7, R7, 0x8, R8 ;  /* 0x0000000807077824 */ /* 0x000fe200078e0208 */
[----:B------:R-:W-:Y:S02]  /*0550*/  LOP3.LUT R8, R11, 0x2, RZ, 0xc0, !PT ;  /* 0x000000020b087812 */ /* 0x000fe400078ec0ff */
[----:B------:R-:W-:Y:S01]  /*0560*/  LOP3.LUT R9, R9, 0x1, RZ, 0xc0, !PT ;  /* 0x0000000109097812 */ /* 0x000fe200078ec0ff */
[----:B------:R-:W-:Y:S01]  /*0570*/  IMAD.SHL.U32 R11, R12, 0x4, RZ ;  /* 0x000000040c0b7824 */ /* 0x000fe200078e00ff */
[----:B------:R-:W-:Y:S02]  /*0580*/  LOP3.LUT R10, R10, 0x1, RZ, 0xc0, !PT ;  /* 0x000000010a0a7812 */ /* 0x000fe400078ec0ff */
[----:B------:R-:W-:Y:S02]  /*0590*/  IADD3 R7, PT, PT, R9, R8, R7 ;  /* 0x0000000809077210 */ /* 0x000fe40007ffe007 */
[----:B------:R-:W-:-:S02]  /*05a0*/  LOP3.LUT R8, R11, 0x4, RZ, 0xc0, !PT ;  /* 0x000000040b087812 */ /* 0x000fc400078ec0ff */
[----:B------:R-:W-:Y:S01]  /*05b0*/  ISETP.GE.AND P1, PT, R6, -0xc, PT ;  /* 0xfffffff40600780c */ /* 0x000fe20003f26270 */
[----:B------:R-:W-:Y:S01]  /*05c0*/  IMAD R7, R7, 0x2, R10 ;  /* 0x0000000207077824 */ /* 0x000fe200078e020a */
[----:B------:R-:W-:Y:S02]  /*05d0*/  SHF.R.U32.HI R9, RZ, 0xe, R4 ;  /* 0x0000000eff097819 */ /* 0x000fe40000011604 */
[----:B------:R-:W-:Y:S01]  /*05e0*/  LOP3.LUT R12, R12, 0x2, RZ, 0xc0, !PT ;  /* 0x000000020c0c7812 */ /* 0x000fe200078ec0ff */
[----:B------:R-:W-:Y:S01]  /*05f0*/  IMAD R7, R7, 0x8, R8 ;  /* 0x0000000807077824 */ /* 0x000fe200078e0208 */
[----:B------:R-:W-:Y:S02]  /*0600*/  SHF.R.U32.HI R8, RZ, 0xf, R4 ;  /* 0x0000000fff087819 */ /* 0x000fe40000011604 */
[----:B------:R-:W-:Y:S02]  /*0610*/  LOP3.LUT R9, R9, 0x1, RZ, 0xc0, !PT ;  /* 0x0000000109097812 */ /* 0x000fe400078ec0ff */
[----:B------:R-:W-:-:S02]  /*0620*/  LOP3.LUT R8, R8, 0x1, RZ, 0xc0, !PT ;  /* 0x0000000108087812 */ /* 0x000fc400078ec0ff */
[----:B------:R-:W-:Y:S02]  /*0630*/  IADD3 R7, PT, PT, R9, R12, R7 ;  /* 0x0000000c09077210 */ /* 0x000fe40007ffe007 */
[----:B------:R-:W-:-:S03]  /*0640*/  SHF.R.U32.HI R4, RZ, 0x10, R4 ;  /* 0x00000010ff047819 */ /* 0x000fc60000011604 */
[----:B------:R-:W-:Y:S01]  /*0650*/  IMAD R7, R7, 0x2, R8 ;  /* 0x0000000207077824 */ /* 0x000fe200078e0208 */
[----:B------:R-:W-:Y:S06]  /*0660*/  @!P1 BRA `(.L_x_27) ;  /* 0xfffffffc00449947 */ /* 0x000fec000383ffff */
.L_x_26:
[----:B------:R-:W-:-:S05]  /*0670*/  IMAD.MOV R8, RZ, RZ, -R6 ;  /* 0x000000ffff087224 */ /* 0x000fca00078e0a06 */
[----:B------:R-:W-:-:S13]  /*0680*/  ISETP.GT.AND P1, PT, R8, 0x4, PT ;  /* 0x000000040800780c */ /* 0x000fda0003f24270 */
[----:B------:R-:W-:Y:S05]  /*0690*/  @!P1 BRA `(.L_x_28) ;  /* 0x0000000000609947 */ /* 0x000fea0003800000 */
        /* <DEDUP_REMOVED lines=14> */
[----:B------:R-:W-:Y:S01]  /*0780*/  LOP3.LUT R10, R10, 0x2, RZ, 0xc0, !PT ;  /* 0x000000020a0a7812 */ /* 0x000fe200078ec0ff */
[----:B------:R-:W-:Y:S01]  /*0790*/  IMAD R7, R8, 0x2, R7 ;  /* 0x0000000208077824 */ /* 0x000fe200078e0207 */
[----:B------:R-:W-:-:S02]  /*07a0*/  SHF.R.U32.HI R8, RZ, 0x6, R4 ;  /* 0x00000006ff087819 */ /* 0x000fc40000011604 */
[----:B------:R-:W-:Y:S01]  /*07b0*/  PLOP3.LUT P0, PT, PT, PT, PT, 0x8, 0x80 ;  /* 0x000000000080781c */ /* 0x000fe20003f0e170 */
[----:B------:R-:W-:Y:S01]  /*07c0*/  IMAD R7, R7, 0x8, R12 ;  /* 0x0000000807077824 */ /* 0x000fe200078e020c */
[----:B------:R-:W-:Y:S02]  /*07d0*/  LOP3.LUT R8, R8, 0x1, RZ, 0xc0, !PT ;  /* 0x0000000108087812 */ /* 0x000fe400078ec0ff */
[----:B------:R-:W-:Y:S02]  /*07e0*/  LOP3.LUT R12, R9, 0x1, RZ, 0xc0, !PT ;  /* 0x00000001090c7812 */ /* 0x000fe400078ec0ff */
[----:B------:R-:W-:Y:S02]  /*07f0*/  IADD3 R7, PT, PT, R8, R10, R7 ;  /* 0x0000000a08077210 */ /* 0x000fe40007ffe007 */
[----:B------:R-:W-:-:S03]  /*0800*/  SHF.R.U32.HI R4, RZ, 0x8, R4 ;  /* 0x00000008ff047819 */ /* 0x000fc60000011604 */
[----:B------:R-:W-:-:S07]  /*0810*/  IMAD R7, R7, 0x2, R12 ;  /* 0x0000000207077824 */ /* 0x000fce00078e020c */
.L_x_28:
[----:B------:R-:W-:-:S13]  /*0820*/  ISETP.NE.OR P0, PT, R6, RZ, P0 ;  /* 0x000000ff0600720c */ /* 0x000fda0000705670 */
[----:B------:R-:W-:Y:S05]  /*0830*/  @!P0 BRA `(.L_x_24) ;  /* 0x0000000000388947 */ /* 0x000fea0003800000 */
.L_x_25:
[----:B------:R-:W-:Y:S01]  /*0840*/  IMAD.SHL.U32 R8, R4, 0x4, RZ ;  /* 0x0000000404087824 */ /* 0x000fe200078e00ff */
[--C-:B------:R-:W-:Y:S01]  /*0850*/  SHF.R.U32.HI R9, RZ, 0x2, R4.reuse ;  /* 0x00000002ff097819 */ /* 0x100fe20000011604 */
[----:B------:R-:W-:Y:S01]  /*0860*/  VIADD R6, R6, 0x4 ;  /* 0x0000000406067836 */ /* 0x000fe20000000000 */
[----:B------:R-:W-:Y:S02]  /*0870*/  SHF.R.U32.HI R10, RZ, 0x3, R4 ;  /* 0x00000003ff0a7819 */ /* 0x000fe40000011604 */
[----:B------:R-:W-:Y:S02]  /*0880*/  LOP3.LUT R8, R8, 0x4, RZ, 0xc0, !PT ;  /* 0x0000000408087812 */ /* 0x000fe400078ec0ff */
[----:B------:R-:W-:Y:S02]  /*0890*/  ISETP.NE.AND P0, PT, R6, RZ, PT ;  /* 0x000000ff0600720c */ /* 0x000fe40003f05270 */
[----:B------:R-:W-:Y:S01]  /*08a0*/  LOP3.LUT R9, R9, 0x1, RZ, 0xc0, !PT ;  /* 0x0000000109097812 */ /* 0x000fe200078ec0ff */
[----:B------:R-:W-:Y:S01]  /*08b0*/  IMAD R8, R7, 0x8, R8 ;  /* 0x0000000807087824 */ /* 0x000fe200078e0208 */
[----:B------:R-:W-:-:S02]  /*08c0*/  LOP3.LUT R7, R4, 0x2, RZ, 0xc0, !PT ;  /* 0x0000000204077812 */ /* 0x000fc400078ec0ff */
[----:B------:R-:W-:Y:S02]  /*08d0*/  LOP3.LUT R10, R10, 0x1, RZ, 0xc0, !PT ;  /* 0x000000010a0a7812 */ /* 0x000fe400078ec0ff */
[----:B------:R-:W-:Y:S02]  /*08e0*/  IADD3 R7, PT, PT, R9, R7, R8 ;  /* 0x0000000709077210 */ /* 0x000fe40007ffe008 */
[----:B------:R-:W-:-:S03]  /*08f0*/  SHF.R.U32.HI R4, RZ, 0x4, R4 ;  /* 0x00000004ff047819 */ /* 0x000fc60000011604 */
[----:B------:R-:W-:Y:S01]  /*0900*/  IMAD R7, R7, 0x2, R10 ;  /* 0x0000000207077824 */ /* 0x000fe200078e020a */
[----:B------:R-:W-:Y:S06]  /*0910*/  @P0 BRA `(.L_x_25) ;  /* 0xfffffffc00c80947 */ /* 0x000fec000383ffff */
.L_x_24:
[----:B------:R-:W-:-:S13]  /*0920*/  ISETP.NE.AND P0, PT, R5, RZ, PT ;  /* 0x000000ff0500720c */ /* 0x000fda0003f05270 */
[----:B------:R-:W-:Y:S05]  /*0930*/  @!P0 BRA `(.L_x_29) ;  /* 0x00000000001c8947 */ /* 0x000fea0003800000 */
[----:B------:R-:W-:-:S07]  /*0940*/  IMAD.MOV R5, RZ, RZ, -R5 ;  /* 0x000000ffff057224 */ /* 0x000fce00078e0a05 */
.L_x_30:
[----:B------:R-:W-:Y:S01]  /*0950*/  VIADD R5, R5, 0x1 ;  /* 0x0000000105057836 */ /* 0x000fe20000000000 */
[----:B------:R-:W-:Y:S02]  /*0960*/  LOP3.LUT R6, R4, 0x1, RZ, 0xc0, !PT ;  /* 0x0000000104067812 */ /* 0x000fe400078ec0ff */
[----:B------:R-:W-:Y:S02]  /*0970*/  SHF.R.U32.HI R4, RZ, 0x1, R4 ;  /* 0x00000001ff047819 */ /* 0x000fe40000011604 */
[----:B------:R-:W-:Y:S01]  /*0980*/  ISETP.NE.AND P0, PT, R5, RZ, PT ;  /* 0x000000ff0500720c */ /* 0x000fe20003f05270 */
[----:B------:R-:W-:-:S12]  /*0990*/  IMAD R7, R7, 0x2, R6 ;  /* 0x0000000207077824 */ /* 0x000fd800078e0206 */
[----:B------:R-:W-:Y:S05]  /*09a0*/  @P0 BRA `(.L_x_30) ;  /* 0xfffffffc00e80947 */ /* 0x000fea000383ffff */
.L_x_29:
[----:B------:R-:W-:Y:S02]  /*09b0*/  IMAD.SHL.U32 R4, R7, 0x2, RZ ;  /* 0x0000000207047824 */ /* 0x000fe400078e00ff */
[----:B------:R-:W-:-:S07]  /*09c0*/  IMAD.MOV.U32 R5, RZ, RZ, RZ ;  /* 0x000000ffff057224 */ /* 0x000fce00078e00ff */
.L_x_23:
[----:B------:R-:W0:Y:S02]  /*09d0*/  LDCU.64 UR4, c[0x0][0x380] ;  /* 0x00007000ff0477ac */ /* 0x000e240008000a00 */
[----:B0-----:R-:W-:-:S04]  /*09e0*/  LEA R6, P0, R4, UR4, 0x2 ;  /* 0x0000000404067c11 */ /* 0x001fc8000f8010ff */
[----:B------:R-:W-:Y:S02]  /*09f0*/  LEA.HI.X R7, R4, UR5, R5, 0x2, P0 ;  /* 0x0000000504077c11 */ /* 0x000fe400080f1405 */
[----:B------:R-:W0:Y:S03]  /*0a00*/  LDC.64 R4, c[0x0][0x388] ;  /* 0x0000e200ff047b82 */ /* 0x000e260000000a00 */
[----:B------:R-:W2:Y:S01]  /*0a10*/  LDG.E R9, desc[UR6][R6.64] ;  /* 0x0000000606097981 */ /* 0x000ea2000c1e1900 */
[----:B------:R-:W-:-:S04]  /*0a20*/  IMAD.SHL.U32 R10, R2, 0x2, RZ ;  /* 0x00000002020a7824 */ /* 0x000fc800078e00ff */
[----:B0-----:R-:W-:-:S05]  /*0a30*/  IMAD.WIDE.U32 R4, R10, 0x4, R4 ;  /* 0x000000040a047825 */ /* 0x001fca00078e0004 */
[----:B--2---:R0:W-:Y:S04]  /*0a40*/  STG.E desc[UR6][R4.64], R9 ;  /* 0x0000000904007986 */ /* 0x0041e8000c101906 */
[----:B------:R-:W2:Y:S01]  /*0a50*/  LDG.E R11, desc[UR6][R6.64+0x4] ;  /* 0x00000406060b7981 */ /* 0x000ea2000c1e1900 */
[----:B------:R-:W-:-:S04]  /*0a60*/  SHF.R.U32.HI R13, RZ, 0x1, R0 ;  /* 0x00000001ff0d7819 */ /* 0x000fc80000011600 */
[----:B------:R-:W-:Y:S01]  /*0a70*/  ISETP.GE.U32.AND P0, PT, R2, R13, PT ;  /* 0x0000000d0200720c */ /* 0x000fe20003f06070 */
[----:B--2---:R0:W-:-:S12]  /*0a80*/  STG.E desc[UR6][R4.64+0x4], R11 ;  /* 0x0000040b04007986 */ /* 0x0041d8000c101906 */
[----:B------:R-:W-:Y:S05]  /*0a90*/  @P0 EXIT ;  /* 0x000000000000094d */ /* 0x000fea0003800000 */
[----:B0-----:R-:W0:Y:S01]  /*0aa0*/  MUFU.RCP R4, R3 ;  /* 0x0000000300047308 */ /* 0x001e220000001000 */
[----:B------:R-:W-:Y:S01]  /*0ab0*/  I2FP.F32.U32 R0, R2 ;  /* 0x0000000200007245 */ /* 0x000fe20000201000 */
[----:B------:R-:W-:Y:S04]  /*0ac0*/  BSSY.RECONVERGENT B0, `(.L_x_31) ;  /* 0x000000c000007945 */ /* 0x000fe80003800200 */
[----:B------:R-:W-:-:S04]  /*0ad0*/  FMUL R0, R0, 6.2831854820251464844 ;  /* 0x40c90fdb00007820 */ /* 0x000fc80000400000 */
        /* <DEDUP_REMOVED lines=8> */
[----:B------:R-:W-:Y:S05]  /*0b60*/  CALL.REL.NOINC `($__internal_1_$__cuda_sm3x_div_rn_noftz_f32_slowpath) ;  /* 0x0000000800a07944 */ /* 0x000fea0003c00000 */
[----:B------:R-:W-:-:S07]  /*0b70*/  IMAD.MOV.U32 R5, RZ, RZ, R0 ;  /* 0x000000ffff057224 */ /* 0x000fce00078e0000 */
.L_x_32:
[----:B------:R-:W-:Y:S05]  /*0b80*/  BSYNC.RECONVERGENT B0 ;  /* 0x0000000000007941 */ /* 0x000fea0003800200 */
.L_x_31:
[C---:B------:R-:W-:Y:S01]  /*0b90*/  FMUL R0, R5.reuse, 0.63661974668502807617 ;  /* 0x3f22f98305007820 */ /* 0x040fe20000400000 */
[----:B------:R-:W-:Y:S01]  /*0ba0*/  FSETP.GE.AND P0, PT, |R5|, 105615, PT ;  /* 0x47ce47800500780b */ /* 0x000fe20003f06200 */
[----:B------:R-:W-:Y:S04]  /*0bb0*/  BSSY.RECONVERGENT B0, `(.L_x_33) ;  /* 0x0000040000007945 */ /* 0x000fe80003800200 */
[----:B------:R-:W0:Y:S02]  /*0bc0*/  F2I.NTZ R0, R0 ;  /* 0x0000000000007305 */ /* 0x000e240000203100 */
[----:B0-----:R-:W-:Y:S01]  /*0bd0*/  I2FP.F32.S32 R2, R0 ;  /* 0x0000000000027245 */ /* 0x001fe20000201400 */
[----:B------:R-:W-:-:S04]  /*0be0*/  IMAD.MOV.U32 R12, RZ, RZ, R0 ;  /* 0x000000ffff0c7224 */ /* 0x000fc800078e0000 */
[----:B------:R-:W-:-:S04]  /*0bf0*/  FFMA R3, R2, -1.5707962512969970703, R5 ;  /* 0xbfc90fda02037823 */ /* 0x000fc80000000005 */
[----:B------:R-:W-:-:S04]  /*0c00*/  FFMA R3, R2, -7.5497894158615963534e-08, R3 ;  /* 0xb3a2216802037823 */ /* 0x000fc80000000003 */
[----:B------:R-:W-:-:S04]  /*0c10*/  FFMA R7, R2, -5.3903029534742383927e-15, R3 ;  /* 0xa7c234c502077823 */ /* 0x000fc80000000003 */
[----:B------:R-:W-:Y:S01]  /*0c20*/  IMAD.MOV.U32 R4, RZ, RZ, R7 ;  /* 0x000000ffff047224 */ /* 0x000fe200078e0007 */
[----:B------:R-:W-:Y:S06]  /*0c30*/  @!P0 BRA `(.L_x_34) ;  /* 0x0000000000dc8947 */ /* 0x000fec0003800000 */
        /* <DEDUP_REMOVED lines=11> */
.L_x_35:
        /* <DEDUP_REMOVED lines=31> */
[----:B------:R-:W-:-:S04]  /*0ee0*/  SHF.R.S32.HI R4, RZ, 0x1f, R2 ;  /* 0x0000001fff047819 */ /* 0x000fc80000011402 */
[C---:B------:R-:W-:Y:S02]  /*0ef0*/  LOP3.LUT R8, R4.reuse, R3, RZ, 0x3c, !PT ;  /* 0x0000000304087212 */ /* 0x040fe400078e3cff */
[----:B------:R-:W-:Y:S02]  /*0f00*/  LOP3.LUT R9, R4, R2, RZ, 0x3c, !PT ;  /* 0x0000000204097212 */ /* 0x000fe400078e3cff */
[----:B------:R-:W-:Y:S02]  /*0f10*/  SHF.R.U32.HI R3, RZ, 0x1e, R0 ;  /* 0x0000001eff037819 */ /* 0x000fe40000011600 */
[C---:B------:R-:W-:Y:S02]  /*0f20*/  LOP3.LUT R4, R2.reuse, R5, RZ, 0x3c, !PT ;  /* 0x0000000502047212 */ /* 0x040fe400078e3cff */
[----:B------:R-:W1:Y:S01]  /*0f30*/  I2F.F64.S64 R8, R8 ;  /* 0x0000000800087312 */ /* 0x000e620000301c00 */
[----:B------:R-:W-:Y:S02]  /*0f40*/  LEA.HI R0, R2, R3, RZ, 0x1 ;  /* 0x0000000302007211 */ /* 0x000fe400078f08ff */
[----:B------:R-:W-:-:S03]  /*0f50*/  ISETP.GE.AND P1, PT, R4, RZ, PT ;  /* 0x000000ff0400720c */ /* 0x000fc60003f26270 */
[----:B------:R-:W-:-:S04]  /*0f60*/  IMAD.MOV R2, RZ, RZ, -R0 ;  /* 0x000000ffff027224 */ /* 0x000fc800078e0a00 */
[----:B------:R-:W-:Y:S01]  /*0f70*/  @!P0 IMAD.MOV.U32 R0, RZ, RZ, R2 ;  /* 0x000000ffff008224 */ /* 0x000fe200078e0002 */
[----:B-1----:R-:W-:-:S10]  /*0f80*/  DMUL R14, R8, UR4 ;  /* 0x00000004080e7c28 */ /* 0x002fd40008000000 */
[----:B------:R-:W1:Y:S02]  /*0f90*/  F2F.F32.F64 R14, R14 ;  /* 0x0000000e000e7310 */ /* 0x000e640000301000 */
[----:B01----:R-:W-:-:S07]  /*0fa0*/  FSEL R4, -R14, R14, !P1 ;  /* 0x0000000e0e047208 */ /* 0x003fce0004800100 */
.L_x_34:
[----:B------:R-:W-:Y:S05]  /*0fb0*/  BSYNC.RECONVERGENT B0 ;  /* 0x0000000000007941 */ /* 0x000fea0003800200 */
.L_x_33:
[----:B------:R-:W-:Y:S02]  /*0fc0*/  IMAD.MOV.U32 R13, RZ, RZ, 0x37cbac00 ;  /* 0x37cbac00ff0d7424 */ /* 0x000fe400078e00ff */
[----:B------:R-:W-:Y:S01]  /*0fd0*/  FMUL R6, R4, R4 ;  /* 0x0000000404067220 */ /* 0x000fe20000400000 */
[----:B------:R-:W-:Y:S01]  /*0fe0*/  LOP3.LUT R9, R0, 0x1, RZ, 0xc0, !PT ;  /* 0x0000000100097812 */ /* 0x000fe200078ec0ff */
[----:B------:R-:W0:Y:S01]  /*0ff0*/  LDC.64 R2, c[0x0][0x390] ;  /* 0x0000e400ff027b82 */ /* 0x000e220000000a00 */
[----:B------:R-:W-:Y:S02]  /*1000*/  IMAD.MOV.U32 R11, RZ, RZ, 0x3c0885e4 ;  /* 0x3c0885e4ff0b7424 */ /* 0x000fe400078e00ff */
[----:B------:R-:W-:Y:S01]  /*1010*/  FFMA R8, R6, R13, -0.0013887860113754868507 ;  /* 0xbab607ed06087423 */ /* 0x000fe2000000000d */
[----:B------:R-:W-:Y:S01]  /*1020*/  ISETP.NE.U32.AND P0, PT, R9, 0x1, PT ;  /* 0x000000010900780c */ /* 0x000fe20003f05070 */
[----:B------:R-:W-:Y:S01]  /*1030*/  VIADD R0, R0, 0x1 ;  /* 0x0000000100007836 */ /* 0x000fe20000000000 */
[----:B------:R-:W-:Y:S02]  /*1040*/  BSSY.RECONVERGENT B0, `(.L_x_36) ;  /* 0x0000047000007945 */ /* 0x000fe40003800200 */
[----:B------:R-:W-:Y:S01]  /*1050*/  FSEL R9, R8, -0.00019574658654164522886, P0 ;  /* 0xb94d415308097808 */ /* 0x000fe20000000000 */
[----:B------:R-:W-:Y:S01]  /*1060*/  IMAD.MOV.U32 R8, RZ, RZ, 0x3e2aaaa8 ;  /* 0x3e2aaaa8ff087424 */ /* 0x000fe200078e00ff */
[----:B------:R-:W-:-:S02]  /*1070*/  FSEL R11, R11, 0.041666727513074874878, !P0 ;  /* 0x3d2aaabb0b0b7808 */ /* 0x000fc40004000000 */
[----:B------:R-:W-:Y:S02]  /*1080*/  LOP3.LUT P1, RZ, R0, 0x2, RZ, 0xc0, !PT ;  /* 0x0000000200ff7812 */ /* 0x000fe4000782c0ff */
[----:B------:R-:W-:Y:S01]  /*1090*/  FSEL R8, -R8, -0.4999999701976776123, !P0 ;  /* 0xbeffffff08087808 */ /* 0x000fe20004000100 */
[----:B------:R-:W-:Y:S01]  /*10a0*/  FFMA R9, R6, R9, R11 ;  /* 0x0000000906097223 */ /* 0x000fe2000000000b */
[----:B------:R-:W-:Y:S02]  /*10b0*/  FSEL R0, R4, 1, !P0 ;  /* 0x3f80000004007808 */ /* 0x000fe40004000000 */
[----:B------:R-:W-:Y:S01]  /*10c0*/  FSETP.GE.AND P0, PT, |R5|, 105615, PT ;  /* 0x47ce47800500780b */ /* 0x000fe20003f06200 */
[C---:B------:R-:W-:Y:S02]  /*10d0*/  FFMA R8, R6.reuse, R9, R8 ;  /* 0x0000000906087223 */ /* 0x040fe40000000008 */
[----:B------:R-:W-:-:S04]  /*10e0*/  FFMA R9, R6, R0, RZ ;  /* 0x0000000006097223 */ /* 0x000fc800000000ff */
[----:B------:R-:W-:Y:S01]  /*10f0*/  FFMA R9, R9, R8, R0 ;  /* 0x0000000809097223 */ /* 0x000fe20000000000 */
[----:B0-----:R-:W-:-:S04]  /*1100*/  IMAD.WIDE.U32 R10, R10, 0x4, R2 ;  /* 0x000000040a0a7825 */ /* 0x001fc800078e0002 */
[----:B------:R-:W-:-:S05]  /*1110*/  @P1 FADD R9, RZ, -R9 ;  /* 0x80000009ff091221 */ /* 0x000fca0000000000 */
[----:B------:R0:W-:Y:S01]  /*1120*/  STG.E desc[UR6][R10.64], R9 ;  /* 0x000000090a007986 */ /* 0x0001e2000c101906 */
[----:B------:R-:W-:Y:S05]  /*1130*/  @!P0 BRA `(.L_x_37) ;  /* 0x0000000000dc8947 */ /* 0x000fea0003800000 */
[----:B------:R-:W-:-:S13]  /*1140*/  FSETP.NEU.AND P0, PT, |R5|, +INF , PT ;  /* 0x7f8000000500780b */ /* 0x000fda0003f0d200 */
[----:B------:R-:W-:Y:S01]  /*1150*/  @!P0 FMUL R7, RZ, R5 ;  /* 0x00000005ff078220 */ /* 0x000fe20000400000 */
[----:B------:R-:W-:Y:S01]  /*1160*/  @!P0 IMAD.MOV.U32 R12, RZ, RZ, RZ ;  /* 0x000000ffff0c8224 */ /* 0x000fe200078e00ff */
[----:B------:R-:W-:Y:S06]  /*1170*/  @!P0 BRA `(.L_x_37) ;  /* 0x0000000000cc8947 */ /* 0x000fec0003800000 */
[----:B------:R-:W-:Y:S01]  /*1180*/  IMAD.SHL.U32 R2, R5, 0x100, RZ ;  /* 0x0000010005027824 */ /* 0x000fe200078e00ff */
[----:B------:R-:W1:Y:S01]  /*1190*/  LDCU.64 UR8, c[0x4][URZ] ;  /* 0x01000000ff0877ac */ /* 0x000e620008000a00 */
[----:B------:R-:W-:Y:S02]  /*11a0*/  IMAD.MOV.U32 R6, RZ, RZ, RZ ;  /* 0x000000ffff067224 */ /* 0x000fe400078e00ff */
[----:B------:R-:W-:Y:S01]  /*11b0*/  IMAD.MOV.U32 R0, RZ, RZ, R1 ;  /* 0x000000ffff007224 */ /* 0x000fe200078e0001 */
[----:B------:R-:W-:Y:S01]  /*11c0*/  LOP3.LUT R15, R2, 0x80000000, RZ, 0xfc, !PT ;  /* 0x80000000020f7812 */ /* 0x000fe200078efcff */
[----:B------:R-:W-:Y:S01]  /*11d0*/  UMOV UR5, URZ ;  /* 0x000000ff00057c82 */ /* 0x000fe20008000000 */
[----:B------:R-:W-:-:S05]  /*11e0*/  UMOV UR4, URZ ;  /* 0x000000ff00047c82 */ /* 0x000fca0008000000 */
.L_x_38:
[----:B-1----:R-:W-:Y:S02]  /*11f0*/  IMAD.U32 R8, RZ, RZ, UR8 ;  /* 0x00000008ff087e24 */ /* 0x002fe4000f8e00ff */
[----:B0-----:R-:W-:-:S05]  /*1200*/  IMAD.U32 R9, RZ, RZ, UR9 ;  /* 0x00000009ff097e24 */ /* 0x001fca000f8e00ff */
        /* <DEDUP_REMOVED lines=26> */
[----:B---3--:R-:W-:-:S04]  /*13b0*/  @P0 SHF.L.W.U32.HI R3, R2, R4, R3 ;  /* 0x0000000402030219 */ /* 0x008fc80000010e03 */
        /* <DEDUP_REMOVED lines=14> */
[----:B01----:R-:W-:-:S07]  /*14a0*/  FSEL R7, -R14, R14, !P0 ;  /* 0x0000000e0e077208 */ /* 0x003fce0004000100 */
.L_x_37:
[----:B------:R-:W-:Y:S05]  /*14b0*/  BSYNC.RECONVERGENT B0 ;  /* 0x0000000000007941 */ /* 0x000fea0003800200 */
.L_x_36:
[----:B------:R-:W-:Y:S01]  /*14c0*/  FMUL R2, R7, R7 ;  /* 0x0000000707027220 */ /* 0x000fe20000400000 */
[C---:B------:R-:W-:Y:S01]  /*14d0*/  LOP3.LUT R0, R12.reuse, 0x1, RZ, 0xc0, !PT ;  /* 0x000000010c007812 */ /* 0x040fe200078ec0ff */
[----:B------:R-:W-:Y:S01]  /*14e0*/  IMAD.MOV.U32 R3, RZ, RZ, 0x3d2aaabb ;  /* 0x3d2aaabbff037424 */ /* 0x000fe200078e00ff */
[----:B------:R-:W-:Y:S01]  /*14f0*/  LOP3.LUT P1, RZ, R12, 0x2, RZ, 0xc0, !PT ;  /* 0x000000020cff7812 */ /* 0x000fe2000782c0ff */
[----:B------:R-:W-:Y:S01]  /*1500*/  FFMA R13, R2, R13, -0.0013887860113754868507 ;  /* 0xbab607ed020d7423 */ /* 0x000fe2000000000d */
[----:B------:R-:W-:Y:S01]  /*1510*/  ISETP.NE.U32.AND P0, PT, R0, 0x1, PT ;  /* 0x000000010000780c */ /* 0x000fe20003f05070 */
[----:B------:R-:W-:-:S03]  /*1520*/  IMAD.MOV.U32 R4, RZ, RZ, 0x3effffff ;  /* 0x3effffffff047424 */ /* 0x000fc600078e00ff */
[----:B------:R-:W-:Y:S02]  /*1530*/  FSEL R13, R13, -0.00019574658654164522886, !P0 ;  /* 0xb94d41530d0d7808 */ /* 0x000fe40004000000 */
[----:B------:R-:W-:Y:S02]  /*1540*/  FSEL R3, R3, 0.0083327032625675201416, !P0 ;  /* 0x3c0885e403037808 */ /* 0x000fe40004000000 */
[----:B------:R-:W-:Y:S02]  /*1550*/  FSEL R0, R7, 1, P0 ;  /* 0x3f80000007007808 */ /* 0x000fe40000000000 */
[----:B------:R-:W-:Y:S01]  /*1560*/  FSEL R4, -R4, -0.16666662693023681641, !P0 ;  /* 0xbe2aaaa804047808 */ /* 0x000fe20004000100 */
[C---:B------:R-:W-:Y:S02]  /*1570*/  FFMA R13, R2.reuse, R13, R3 ;  /* 0x0000000d020d7223 */ /* 0x040fe40000000003 */
[C---:B------:R-:W-:Y:S02]  /*1580*/  FFMA R3, R2.reuse, R0, RZ ;  /* 0x0000000002037223 */ /* 0x040fe400000000ff */
[----:B------:R-:W-:-:S04]  /*1590*/  FFMA R4, R2, R13, R4 ;  /* 0x0000000d02047223 */ /* 0x000fc80000000004 */
[----:B------:R-:W-:-:S04]  /*15a0*/  FFMA R0, R3, R4, R0 ;  /* 0x0000000403007223 */ /* 0x000fc80000000000 */
[----:B------:R-:W-:-:S04]  /*15b0*/  @P1 FADD R0, RZ, -R0 ;  /* 0x80000000ff001221 */ /* 0x000fc80000000000 */
[----:B------:R-:W-:-:S05]  /*15c0*/  FADD R3, -R0, -RZ ;  /* 0x800000ff00037221 */ /* 0x000fca0000000100 */
[----:B------:R-:W-:Y:S01]  /*15d0*/  STG.E desc[UR6][R10.64+0x4], R3 ;  /* 0x000004030a007986 */ /* 0x000fe2000c101906 */
[----:B------:R-:W-:Y:S05]  /*15e0*/  EXIT ;  /* 0x000000000000794d */ /* 0x000fea0003800000 */
        .weak           $__internal_1_$__cuda_sm3x_div_rn_noftz_f32_slowpath
        .type           $__internal_1_$__cuda_sm3x_div_rn_noftz_f32_slowpath,@function
        .size           $__internal_1_$__cuda_sm3x_div_rn_noftz_f32_slowpath,(.L_x_81 - $__internal_1_$__cuda_sm3x_div_rn_noftz_f32_slowpath)
$__internal_1_$__cuda_sm3x_div_rn_noftz_f32_slowpath:
[--C-:B------:R-:W-:Y:S01]  /*15f0*/  SHF.R.U32.HI R5, RZ, 0x17, R3.reuse ;  /* 0x00000017ff057819 */ /* 0x100fe20000011603 */
        /* <DEDUP_REMOVED lines=18> */
[C---:B------:R-:W-:Y:S02]  /*1720*/  FSETP.NEU.FTZ.AND P2, PT, |R0|.reuse, +INF , PT ;  /* 0x7f8000000000780b */ /* 0x040fe40003f5d200 */
        /* <DEDUP_REMOVED lines=16> */
.L_x_40:
[----:B------:R-:W-:Y:S01]  /*1830*/  LEA R0, R5, 0xc0800000, 0x17 ;  /* 0xc080000005007811 */ /* 0x000fe200078eb8ff */
[----:B------:R-:W-:Y:S01]  /*1840*/  VIADD R4, R4, 0xffffff81 ;  /* 0xffffff8104047836 */ /* 0x000fe20000000000 */
[----:B------:R-:W-:Y:S03]  /*1850*/  BSSY.RECONVERGENT B2, `(.L_x_45) ;  /* 0x0000035000027945 */ /* 0x000fe60003800200 */
[----:B------:R-:W-:Y:S01]  /*1860*/  IMAD.IADD R7, R7, 0x1, -R0 ;  /* 0x0000000107077824 */ /* 0x000fe200078e0a00 */
[C---:B------:R-:W-:Y:S01]  /*1870*/  IADD3 R5, PT, PT, R4.reuse, 0x7f, -R5 ;  /* 0x0000007f04057810 */ /* 0x040fe20007ffe805 */
[----:B------:R-:W-:Y:S02]  /*1880*/  IMAD R0, R4, -0x800000, R6 ;  /* 0xff80000004007824 */ /* 0x000fe400078e0206 */
[----:B------:R-:W0:Y:S01]  /*1890*/  MUFU.RCP R3, R7 ;  /* 0x0000000700037308 */ /* 0x000e220000001000 */
[----:B------:R-:W-:Y:S01]  /*18a0*/  FADD.FTZ R9, -R7, -RZ ;  /* 0x800000ff07097221 */ /* 0x000fe20000010100 */
[----:B------:R-:W-:-:S03]  /*18b0*/  IMAD.IADD R5, R5, 0x1, R8 ;  /* 0x0000000105057824 */ /* 0x000fc600078e0208 */
[----:B0-----:R-:W-:-:S04]  /*18c0*/  FFMA R12, R3, R9, 1 ;  /* 0x3f800000030c7423 */ /* 0x001fc80000000009 */
        /* <DEDUP_REMOVED lines=20> */
[CCC-:B------:R-:W-:Y:S01]  /*1a10*/  FFMA.RM R4, R12.reuse, R6.reuse, R11.reuse ;  /* 0x000000060c047223 */ /* 0x1c0fe2000000400b */
[C---:B------:R-:W-:Y:S02]  /*1a20*/  ISETP.NE.AND P2, PT, R7.reuse, RZ, PT ;  /* 0x000000ff0700720c */ /* 0x040fe40003f45270 */
[----:B------:R-:W-:Y:S02]  /*1a30*/  ISETP.NE.AND P1, PT, R7, RZ, PT ;  /* 0x000000ff0700720c */ /* 0x000fe40003f25270 */
[----:B------:R-:W-:Y:S01]  /*1a40*/  LOP3.LUT R5, R3, 0x7fffff, RZ, 0xc0, !PT ;  /* 0x007fffff03057812 */ /* 0x000fe200078ec0ff */
[----:B------:R-:W-:Y:S01]  /*1a50*/  FFMA.RP R3, R12, R6, R11 ;  /* 0x000000060c037223 */ /* 0x000fe2000000800b */
[----:B------:R-:W-:Y:S02]  /*1a60*/  VIADD R6, R7, 0x20 ;  /* 0x0000002007067836 */ /* 0x000fe40000000000 */
[----:B------:R-:W-:Y:S01]  /*1a70*/  LOP3.LUT R5, R5, 0x800000, RZ, 0xfc, !PT ;  /* 0x0080000005057812 */ /* 0x000fe200078efcff */
[----:B------:R-:W-:Y:S01]  /*1a80*/  IMAD.MOV R7, RZ, RZ, -R7 ;  /* 0x000000ffff077224 */ /* 0x000fe200078e0a07 */
[----:B------:R-:W-:-:S02]  /*1a90*/  FSETP.NEU.FTZ.AND P0, PT, R3, R4, PT ;  /* 0x000000040300720b */ /* 0x000fc40003f1d000 */
[----:B------:R-:W-:Y:S02]  /*1aa0*/  SHF.L.U32 R6, R5, R6, RZ ;  /* 0x0000000605067219 */ /* 0x000fe400000006ff */
[----:B------:R-:W-:Y:S02]  /*1ab0*/  SEL R4, R7, RZ, P2 ;  /* 0x000000ff07047207 */ /* 0x000fe40001000000 */
[----:B------:R-:W-:Y:S02]  /*1ac0*/  ISETP.NE.AND P1, PT, R6, RZ, P1 ;  /* 0x000000ff0600720c */ /* 0x000fe40000f25270 */
[----:B------:R-:W-:Y:S02]  /*1ad0*/  SHF.R.U32.HI R4, RZ, R4, R5 ;  /* 0x00000004ff047219 */ /* 0x000fe40000011605 */
[----:B------:R-:W-:Y:S02]  /*1ae0*/  PLOP3.LUT P0, PT, P0, P1, PT, 0xf8, 0x8f ;  /* 0x00000000008f781c */ /* 0x000fe40000703f70 */
[----:B------:R-:W-:-:S02]  /*1af0*/  SHF.R.U32.HI R6, RZ, 0x1, R4 ;  /* 0x00000001ff067819 */ /* 0x000fc40000011604 */
[----:B------:R-:W-:-:S04]  /*1b00*/  SEL R3, RZ, 0x1, !P0 ;  /* 0x00000001ff037807 */ /* 0x000fc80004000000 */
[----:B------:R-:W-:-:S04]  /*1b10*/  LOP3.LUT R3, R3, 0x1, R6, 0xf8, !PT ;  /* 0x0000000103037812 */ /* 0x000fc800078ef806 */
[----:B------:R-:W-:-:S05]  /*1b20*/  LOP3.LUT R3, R3, R4, RZ, 0xc0, !PT ;  /* 0x0000000403037212 */ /* 0x000fca00078ec0ff */
[----:B------:R-:W-:-:S05]  /*1b30*/  IMAD.IADD R3, R6, 0x1, R3 ;  /* 0x0000000106037824 */ /* 0x000fca00078e0203 */
[----:B------:R-:W-:Y:S01]  /*1b40*/  LOP3.LUT R0, R3, R0, RZ, 0xfc, !PT ;  /* 0x0000000003007212 */ /* 0x000fe200078efcff */
[----:B------:R-:W-:Y:S06]  /*1b50*/  BRA `(.L_x_48) ;  /* 0x0000000000107947 */ /* 0x000fec0003800000 */
.L_x_47:
[----:B------:R-:W-:-:S04]  /*1b60*/  LOP3.LUT R0, R0, 0x80000000, RZ, 0xc0, !PT ;  /* 0x8000000000007812 */ /* 0x000fc800078ec0ff */
[----:B------:R-:W-:Y:S01]  /*1b70*/  LOP3.LUT R0, R0, 0x7f800000, RZ, 0xfc, !PT ;  /* 0x7f80000000007812 */ /* 0x000fe200078efcff */
[----:B------:R-:W-:Y:S06]  /*1b80*/  BRA `(.L_x_48) ;  /* 0x0000000000047947 */ /* 0x000fec0003800000 */
.L_x_46:
[----:B------:R-:W-:-:S07]  /*1b90*/  IMAD R0, R5, 0x800000, R0 ;  /* 0x0080000005007824 */ /* 0x000fce00078e0200 */
.L_x_48:
[----:B------:R-:W-:Y:S05]  /*1ba0*/  BSYNC.RECONVERGENT B2 ;  /* 0x0000000000027941 */ /* 0x000fea0003800200 */
.L_x_45:
[----:B------:R-:W-:Y:S05]  /*1bb0*/  BRA `(.L_x_49) ;  /* 0x0000000000207947 */ /* 0x000fea0003800000 */
.L_x_44:
[----:B------:R-:W-:-:S04]  /*1bc0*/  LOP3.LUT R0, R7, 0x80000000, R6, 0x48, !PT ;  /* 0x8000000007007812 */ /* 0x000fc800078e4806 */
[----:B------:R-:W-:Y:S01]  /*1bd0*/  LOP3.LUT R0, R0, 0x7f800000, RZ, 0xfc, !PT ;  /* 0x7f80000000007812 */ /* 0x000fe200078efcff */
[----:B------:R-:W-:Y:S06]  /*1be0*/  BRA `(.L_x_49) ;  /* 0x0000000000147947 */ /* 0x000fec0003800000 */
.L_x_43:
[----:B------:R-:W-:Y:S01]  /*1bf0*/  LOP3.LUT R0, R7, 0x80000000, R6, 0x48, !PT ;  /* 0x8000000007007812 */ /* 0x000fe200078e4806 */
[----:B------:R-:W-:Y:S06]  /*1c00*/  BRA `(.L_x_49) ;  /* 0x00000000000c7947 */ /* 0x000fec0003800000 */
.L_x_42:
[----:B------:R-:W0:Y:S01]  /*1c10*/  MUFU.RSQ R0, -QNAN ;  /* 0xffc0000000007908 */ /* 0x000e220000001400 */
[----:B------:R-:W-:Y:S05]  /*1c20*/  BRA `(.L_x_49) ;  /* 0x0000000000047947 */ /* 0x000fea0003800000 */
.L_x_41:
[----:B------:R-:W-:-:S07]  /*1c30*/  FADD.FTZ R0, R0, R3 ;  /* 0x0000000300007221 */ /* 0x000fce0000010000 */
.L_x_49:
[----:B------:R-:W-:Y:S05]  /*1c40*/  BSYNC.RECONVERGENT B1 ;  /* 0x0000000000017941 */ /* 0x000fea0003800200 */
.L_x_39:
[----:B------:R-:W-:-:S04]  /*1c50*/  IMAD.MOV.U32 R3, RZ, RZ, 0x0 ;  /* 0x00000000ff037424 */ /* 0x000fc800078e00ff */
[----:B0-----:R-:W-:Y:S05]  /*1c60*/  RET.REL.NODEC R2 `(_Z28myCudaFFTBitReverseAndWCountPKfPfS1_) ;  /* 0xffffffe002e47950 */ /* 0x001fea0003c3ffff */
.L_x_50:
        /* <DEDUP_REMOVED lines=9> */
.L_x_81:


//--------------------- .text._Z19myCudaFFTBitReversePKfPf --------------------------
	.section	.text._Z19myCudaFFTBitReversePKfPf,"ax",@progbits
	.align	128
        .global         _Z19myCudaFFTBitReversePKfPf
        .type           _Z19myCudaFFTBitReversePKfPf,@function
        .size           _Z19myCudaFFTBitReversePKfPf,(.L_x_86 - _Z19myCudaFFTBitReversePKfPf)
        .other          _Z19myCudaFFTBitReversePKfPf,@"STO_CUDA_ENTRY STV_DEFAULT"
_Z19myCudaFFTBitReversePKfPf:
.text._Z19myCudaFFTBitReversePKfPf:
[----:B------:R-:W-:Y:S08]  /*0000*/  LDC R1, c[0x0][0x37c] ;  /* 0x0000df00ff017b82 */ /* 0x000ff00000000800 */
[----:B------:R-:W0:Y:S01]  /*0010*/  LDC R6, c[0x0][0x360] ;  /* 0x0000d800ff067b82 */ /* 0x000e220000000800 */
[----:B------:R-:W0:Y:S01]  /*0020*/  LDCU UR4, c[0x0][0x370] ;  /* 0x00006e00ff0477ac */ /* 0x000e220008000800 */
[----:B------:R-:W-:-:S06]  /*0030*/  IMAD.MOV.U32 R5, RZ, RZ, 0x3dc6b27f ;  /* 0x3dc6b27fff057424 */ /* 0x000fcc00078e00ff */
[----:B------:R-:W1:Y:S01]  /*0040*/  S2UR UR6, SR_CTAID.X ;  /* 0x00000000000679c3 */ /* 0x000e620000002500 */
[----:B0-----:R-:W-:Y:S01]  /*0050*/  IMAD R7, R6, UR4, RZ ;  /* 0x0000000406077c24 */ /* 0x001fe2000f8e02ff */
[----:B------:R-:W0:Y:S04]  /*0060*/  LDCU.64 UR4, c[0x0][0x358] ;  /* 0x00006b00ff0477ac */ /* 0x000e280008000a00 */
[----:B------:R-:W-:Y:S02]  /*0070*/  I2FP.F32.U32 R0, R7 ;  /* 0x0000000700007245 */ /* 0x000fe40000201000 */
[----:B------:R-:W-:Y:S01]  /*0080*/  ISETP.NE.AND P1, PT, R7, RZ, PT ;  /* 0x000000ff0700720c */ /* 0x000fe20003f25270 */
[----:B------:R-:W-:Y:S01]  /*0090*/  IMAD.MOV.U32 R7, RZ, RZ, 0x7f800000 ;  /* 0x7f800000ff077424 */ /* 0x000fe200078e00ff */
[C---:B------:R-:W-:Y:S01]  /*00a0*/  ISETP.GT.U32.AND P0, PT, R0.reuse, 0x7f7fffff, PT ;  /* 0x7f7fffff0000780c */ /* 0x040fe20003f04070 */
[----:B------:R-:W-:-:S05]  /*00b0*/  VIADD R2, R0, 0xc0cafb0d ;  /* 0xc0cafb0d00027836 */ /* 0x000fca0000000000 */
[----:B------:R-:W-:-:S05]  /*00c0*/  LOP3.LUT R3, R2, 0xff800000, RZ, 0xc0, !PT ;  /* 0xff80000002037812 */ /* 0x000fca00078ec0ff */
[----:B------:R-:W-:Y:S01]  /*00d0*/  IMAD.IADD R2, R0, 0x1, -R3 ;  /* 0x0000000100027824 */ /* 0x000fe200078e0a03 */
[----:B------:R-:W-:-:S03]  /*00e0*/  I2FP.F32.S32 R3, R3 ;  /* 0x0000000300037245 */ /* 0x000fc60000201400 */
[----:B------:R-:W-:Y:S01]  /*00f0*/  FADD R4, R2, -1 ;  /* 0xbf80000002047421 */ /* 0x000fe20000000000 */
[----:B------:R-:W-:-:S03]  /*0100*/  FSEL R2, RZ, -23, P1 ;  /* 0xc1b80000ff027808 */ /* 0x000fc60000800000 */
[C---:B------:R-:W-:Y:S02]  /*0110*/  FFMA R5, R4.reuse, R5, -0.16845393180847167969 ;  /* 0xbe2c7f3004057423 */ /* 0x040fe40000000005 */
[----:B------:R-:W-:Y:S02]  /*0120*/  FFMA R2, R3, 1.1920928955078125e-07, R2 ;  /* 0x3400000003027823 */ /* 0x000fe40000000002 */
[C---:B------:R-:W-:Y:S01]  /*0130*/  FFMA R5, R4.reuse, R5, 0.1716887056827545166 ;  /* 0x3e2fcf2a04057423 */ /* 0x040fe20000000005 */
[----:B------:R-:W1:Y:S03]  /*0140*/  S2R R3, SR_TID.X ;  /* 0x0000000000037919 */ /* 0x000e660000002100 */
[----:B------:R-:W-:-:S04]  /*0150*/  FFMA R5, R4, R5, -0.17900948226451873779 ;  /* 0xbe374e4304057423 */ /* 0x000fc80000000005 */
[----:B------:R-:W-:-:S04]  /*0160*/  FFMA R5, R4, R5, 0.20512372255325317383 ;  /* 0x3e520bf404057423 */ /* 0x000fc80000000005 */
[----:B------:R-:W-:-:S04]  /*0170*/  FFMA R5, R4, R5, -0.24046532809734344482 ;  /* 0xbe763c8b04057423 */ /* 0x000fc80000000005 */
[----:B------:R-:W-:-:S04]  /*0180*/  FFMA R5, R4, R5, 0.28857114911079406738 ;  /* 0x3e93bf9904057423 */ /* 0x000fc80000000005 */
[----:B------:R-:W-:-:S04]  /*0190*/  FFMA R5, R4, R5, -0.36067417263984680176 ;  /* 0xbeb8aa4904057423 */ /* 0x000fc80000000005 */
[----:B------:R-:W-:-:S04]  /*01a0*/  FFMA R5, R4, R5, 0.48089820146560668945 ;  /* 0x3ef6384a04057423 */ /* 0x000fc80000000005 */
[----:B------:R-:W-:-:S04]  /*01b0*/  FFMA R5, R4, R5, -0.72134751081466674805 ;  /* 0xbf38aa3b04057423 */ /* 0x000fc80000000005 */
[----:B------:R-:W-:-:S04]  /*01c0*/  FMUL R5, R4, R5 ;  /* 0x0000000504057220 */ /* 0x000fc80000400000 */
[----:B------:R-:W-:-:S04]  /*01d0*/  FMUL R5, R4, R5 ;  /* 0x0000000504057220 */ /* 0x000fc80000400000 */
[----:B------:R-:W-:-:S04]  /*01e0*/  FFMA R5, R4, 1.4426950216293334961, R5 ;  /* 0x3fb8aa3b04057823 */ /* 0x000fc80000000005 */
[----:B------:R-:W-:Y:S01]  /*01f0*/  FADD R2, R2, R5 ;  /* 0x0000000502027221 */ /* 0x000fe20000000000 */
[----:B------:R-:W-:Y:S01]  /*0200*/  @P0 FFMA R2, R0, R7, +INF ;  /* 0x7f80000000020423 */ /* 0x000fe20000000007 */
[----:B-1----:R-:W-:-:S04]  /*0210*/  IMAD R0, R6, UR6, R3 ;  /* 0x0000000606007c24 */ /* 0x002fc8000f8e0203 */
[----:B------:R-:W-:Y:S02]  /*0220*/  FSEL R4, R2, -INF , P1 ;  /* 0xff80000002047808 */ /* 0x000fe40000800000 */
[----:B------:R-:W-:-:S04]  /*0230*/  CS2R R2, SRZ ;  /* 0x0000000000027805 */ /* 0x000fc8000001ff00 */
[----:B------:R-:W1:Y:S02]  /*0240*/  F2I.U32.TRUNC.NTZ R4, R4 ;  /* 0x0000000400047305 */ /* 0x000e64000020f000 */
[----:B-1----:R-:W-:-:S13]  /*0250*/  ISETP.NE.AND P0, PT, R4, RZ, PT ;  /* 0x000000ff0400720c */ /* 0x002fda0003f05270 */
[----:B0-----:R-:W-:Y:S05]  /*0260*/  @!P0 BRA `(.L_x_51) ;  /* 0x0000000400cc8947 */ /* 0x001fea0003800000 */
[C---:B------:R-:W-:Y:S01]  /*0270*/  ISETP.GE.U32.AND P0, PT, R4.reuse, 0x4, PT ;  /* 0x000000040400780c */ /* 0x040fe20003f06070 */
[----:B------:R-:W-:Y:S01]  /*0280*/  IMAD.MOV.U32 R5, RZ, RZ, RZ ;  /* 0x000000ffff057224 */ /* 0x000fe200078e00ff */
[----:B------:R-:W-:-:S11]  /*0290*/  LOP3.LUT R2, R4, 0x3, RZ, 0xc0, !PT ;  /* 0x0000000304027812 */ /* 0x000fd600078ec0ff */
[----:B------:R-:W-:Y:S05]  /*02a0*/  @!P0 BRA `(.L_x_52) ;  /* 0x0000000400908947 */ /* 0x000fea0003800000 */
[----:B------:R-:W-:Y:S01]  /*02b0*/  LOP3.LUT R3, R4, 0xfffffffc, RZ, 0xc0, !PT ;  /* 0xfffffffc04037812 */ /* 0x000fe200078ec0ff */
[----:B------:R-:W-:-:S04]  /*02c0*/  IMAD.MOV.U32 R5, RZ, RZ, RZ ;  /* 0x000000ffff057224 */ /* 0x000fc800078e00ff */
        /* <DEDUP_REMOVED lines=8> */
.L_x_55:
        /* <DEDUP_REMOVED lines=23> */
[--C-:B------:R-:W-:Y:S02]  /*04c0*/  SHF.R.U32.HI R8, RZ, 0xc, R0.reuse ;  /* 0x0000000cff087819 */ /* 0x100fe40000011600 */
[----:B------:R-:W-:Y:S01]  /*04d0*/  LOP3.LUT R5, R6, 0x4, RZ, 0xc0, !PT ;  /* 0x0000000406057812 */ /* 0x000fe200078ec0ff */
[----:B------:R-:W-:Y:S01]  /*04e0*/  IMAD R4, R4, 0x2, R9 ;  /* 0x0000000204047824 */ /* 0x000fe200078e0209 */
[--C-:B------:R-:W-:Y:S01]  /*04f0*/  SHF.R.U32.HI R6, RZ, 0xa, R0.reuse ;  /* 0x0000000aff067819 */ /* 0x100fe20000011600 */
[----:B------:R-:W-:Y:S01]  /*0500*/  IMAD.SHL.U32 R9, R8, 0x4, RZ ;  /* 0x0000000408097824 */ /* 0x000fe200078e00ff */
[----:B------:R-:W-:Y:S01]  /*0510*/  SHF.R.U32.HI R7, RZ, 0xb, R0 ;  /* 0x0000000bff077819 */ /* 0x000fe20000011600 */
[----:B------:R-:W-:Y:S01]  /*0520*/  IMAD R4, R4, 0x8, R5 ;  /* 0x0000000804047824 */ /* 0x000fe200078e0205 */
[----:B------:R-:W-:-:S02]  /*0530*/  LOP3.LUT R5, R10, 0x2, RZ, 0xc0, !PT ;  /* 0x000000020a057812 */ /* 0x000fc400078ec0ff */
[----:B------:R-:W-:Y:S02]  /*0540*/  LOP3.LUT R6, R6, 0x1, RZ, 0xc0, !PT ;  /* 0x0000000106067812 */ /* 0x000fe400078ec0ff */
[----:B------:R-:W-:Y:S02]  /*0550*/  LOP3.LUT R7, R7, 0x1, RZ, 0xc0, !PT ;  /* 0x0000000107077812 */ /* 0x000fe400078ec0ff */
[----:B------:R-:W-:Y:S02]  /*0560*/  IADD3 R4, PT, PT, R6, R5, R4 ;  /* 0x0000000506047210 */ /* 0x000fe40007ffe004 */
[----:B------:R-:W-:Y:S02]  /*0570*/  LOP3.LUT R9, R9, 0x4, RZ, 0xc0, !PT ;  /* 0x0000000409097812 */ /* 0x000fe400078ec0ff */
[----:B------:R-:W-:Y:S01]  /*0580*/  ISETP.GE.AND P1, PT, R3, -0xc, PT ;  /* 0xfffffff40300780c */ /* 0x000fe20003f26270 */
[----:B------:R-:W-:Y:S01]  /*0590*/  IMAD R4, R4, 0x2, R7 ;  /* 0x0000000204047824 */ /* 0x000fe200078e0207 */
[----:B------:R-:W-:-:S02]  /*05a0*/  SHF.R.U32.HI R5, RZ, 0xe, R0 ;  /* 0x0000000eff057819 */ /* 0x000fc40000011600 */
[----:B------:R-:W-:Y:S01]  /*05b0*/  SHF.R.U32.HI R6, RZ, 0xf, R0 ;  /* 0x0000000fff067819 */ /* 0x000fe20000011600 */
[----:B------:R-:W-:Y:S01]  /*05c0*/  IMAD R4, R4, 0x8, R9 ;  /* 0x0000000804047824 */ /* 0x000fe200078e0209 */
[----:B------:R-:W-:Y:S02]  /*05d0*/  LOP3.LUT R7, R8, 0x2, RZ, 0xc0, !PT ;  /* 0x0000000208077812 */ /* 0x000fe400078ec0ff */
[----:B------:R-:W-:Y:S02]  /*05e0*/  LOP3.LUT R5, R5, 0x1, RZ, 0xc0, !PT ;  /* 0x0000000105057812 */ /* 0x000fe400078ec0ff */
[----:B------:R-:W-:Y:S02]  /*05f0*/  LOP3.LUT R6, R6, 0x1, RZ, 0xc0, !PT ;  /* 0x0000000106067812 */ /* 0x000fe400078ec0ff */
[----:B------:R-:W-:Y:S02]  /*0600*/  IADD3 R5, PT, PT, R5, R7, R4 ;  /* 0x0000000705057210 */ /* 0x000fe40007ffe004 */
[----:B------:R-:W-:-:S03]  /*0610*/  SHF.R.U32.HI R0, RZ, 0x10, R0 ;  /* 0x00000010ff007819 */ /* 0x000fc60000011600 */
[----:B------:R-:W-:Y:S01]  /*0620*/  IMAD R5, R5, 0x2, R6 ;  /* 0x0000000205057824 */ /* 0x000fe200078e0206 */
[----:B------:R-:W-:Y:S06]  /*0630*/  @!P1 BRA `(.L_x_55) ;  /* 0xfffffffc00449947 */ /* 0x000fec000383ffff */
.L_x_54:
        /* <DEDUP_REMOVED lines=20> */
[----:B------:R-:W-:Y:S01]  /*0780*/  LOP3.LUT R6, R6, 0x1, RZ, 0xc0, !PT ;  /* 0x0000000106067812 */ /* 0x000fe200078ec0ff */
[----:B------:R-:W-:Y:S01]  /*0790*/  IMAD R4, R4, 0x8, R9 ;  /* 0x0000000804047824 */ /* 0x000fe200078e0209 */
[----:B------:R-:W-:Y:S02]  /*07a0*/  LOP3.LUT R5, R5, 0x1, RZ, 0xc0, !PT ;  /* 0x0000000105057812 */ /* 0x000fe400078ec0ff */
[----:B------:R-:W-:Y:S02]  /*07b0*/  PLOP3.LUT P0, PT, PT, PT, PT, 0x8, 0x80 ;  /* 0x000000000080781c */ /* 0x000fe40003f0e170 */
[----:B------:R-:W-:Y:S02]  /*07c0*/  IADD3 R5, PT, PT, R5, R7, R4 ;  /* 0x0000000705057210 */ /* 0x000fe40007ffe004 */
[----:B------:R-:W-:-:S03]  /*07d0*/  SHF.R.U32.HI R0, RZ, 0x8, R0 ;  /* 0x00000008ff007819 */ /* 0x000fc60000011600 */
[----:B------:R-:W-:-:S07]  /*07e0*/  IMAD R5, R5, 0x2, R6 ;  /* 0x0000000205057824 */ /* 0x000fce00078e0206 */
.L_x_56:
[----:B------:R-:W-:-:S13]  /*07f0*/  ISETP.NE.OR P0, PT, R3, RZ, P0 ;  /* 0x000000ff0300720c */ /* 0x000fda0000705670 */
[----:B------:R-:W-:Y:S05]  /*0800*/  @!P0 BRA `(.L_x_52) ;  /* 0x0000000000388947 */ /* 0x000fea0003800000 */
.L_x_53:
        /* <DEDUP_REMOVED lines=14> */
.L_x_52:
[----:B------:R-:W-:-:S13]  /*08f0*/  ISETP.NE.AND P0, PT, R2, RZ, PT ;  /* 0x000000ff0200720c */ /* 0x000fda0003f05270 */
[----:B------:R-:W-:Y:S05]  /*0900*/  @!P0 BRA `(.L_x_57) ;  /* 0x00000000001c8947 */ /* 0x000fea0003800000 */
[----:B------:R-:W-:-:S07]  /*0910*/  IMAD.MOV R2, RZ, RZ, -R2 ;  /* 0x000000ffff027224 */ /* 0x000fce00078e0a02 */
.L_x_58:
[----:B------:R-:W-:Y:S01]  /*0920*/  VIADD R2, R2, 0x1 ;  /* 0x0000000102027836 */ /* 0x000fe20000000000 */
[----:B------:R-:W-:Y:S02]  /*0930*/  LOP3.LUT R4, R0, 0x1, RZ, 0xc0, !PT ;  /* 0x0000000100047812 */ /* 0x000fe400078ec0ff */
[----:B------:R-:W-:Y:S02]  /*0940*/  SHF.R.U32.HI R0, RZ, 0x1, R0 ;  /* 0x00000001ff007819 */ /* 0x000fe40000011600 */
[----:B------:R-:W-:Y:S01]  /*0950*/  ISETP.NE.AND P0, PT, R2, RZ, PT ;  /* 0x000000ff0200720c */ /* 0x000fe20003f05270 */
[----:B------:R-:W-:-:S12]  /*0960*/  IMAD R5, R5, 0x2, R4 ;  /* 0x0000000205057824 */ /* 0x000fd800078e0204 */
[----:B------:R-:W-:Y:S05]  /*0970*/  @P0 BRA `(.L_x_58) ;  /* 0xfffffffc00e80947 */ /* 0x000fea000383ffff */
.L_x_57:
[----:B------:R-:W-:Y:S02]  /*0980*/  IMAD.SHL.U32 R2, R5, 0x2, RZ ;  /* 0x0000000205027824 */ /* 0x000fe400078e00ff */
[----:B------:R-:W-:-:S07]  /*0990*/  IMAD.MOV.U32 R3, RZ, RZ, RZ ;  /* 0x000000ffff037224 */ /* 0x000fce00078e00ff */
.L_x_51:
[----:B------:R-:W0:Y:S02]  /*09a0*/  LDCU.64 UR6, c[0x0][0x380] ;  /* 0x00007000ff0677ac */ /* 0x000e240008000a00 */
[----:B0-----:R-:W-:-:S04]  /*09b0*/  LEA R4, P0, R2, UR6, 0x2 ;  /* 0x0000000602047c11 */ /* 0x001fc8000f8010ff */
[----:B------:R-:W-:Y:S02]  /*09c0*/  LEA.HI.X R5, R2, UR7, R3, 0x2, P0 ;  /* 0x0000000702057c11 */ /* 0x000fe400080f1403 */
[----:B------:R-:W0:Y:S03]  /*09d0*/  LDC.64 R2, c[0x0][0x388] ;  /* 0x0000e200ff027b82 */ /* 0x000e260000000a00 */
[----:B------:R-:W2:Y:S01]  /*09e0*/  LDG.E R7, desc[UR4][R4.64] ;  /* 0x0000000404077981 */ /* 0x000ea2000c1e1900 */
[----:B------:R-:W-:-:S04]  /*09f0*/  IMAD.SHL.U32 R9, R0, 0x2, RZ ;  /* 0x0000000200097824 */ /* 0x000fc800078e00ff */
[----:B0-----:R-:W-:-:S05]  /*0a00*/  IMAD.WIDE.U32 R2, R9, 0x4, R2 ;  /* 0x0000000409027825 */ /* 0x001fca00078e0002 */
[----:B--2---:R-:W-:Y:S04]  /*0a10*/  STG.E desc[UR4][R2.64], R7 ;  /* 0x0000000702007986 */ /* 0x004fe8000c101904 */
[----:B------:R-:W2:Y:S04]  /*0a20*/  LDG.E R9, desc[UR4][R4.64+0x4] ;  /* 0x0000040404097981 */ /* 0x000ea8000c1e1900 */
[----:B--2---:R-:W-:Y:S01]  /*0a30*/  STG.E desc[UR4][R2.64+0x4], R9 ;  /* 0x0000040902007986 */ /* 0x004fe2000c101904 */
[----:B------:R-:W-:Y:S05]  /*0a40*/  EXIT ;  /* 0x000000000000794d */ /* 0x000fea0003800000 */
.L_x_59:
        /* <DEDUP_REMOVED lines=11> */
.L_x_86:


//--------------------- .text._Z6countWPf         --------------------------
	.section	.text._Z6countWPf,"ax",@progbits
	.align	128
        .global         _Z6countWPf
        .type           _Z6countWPf,@function
        .size           _Z6countWPf,(.L_x_82 - _Z6countWPf)
        .other          _Z6countWPf,@"STO_CUDA_ENTRY STV_DEFAULT"
_Z6countWPf:
.text._Z6countWPf:
[----:B------:R-:W0:Y:S08]  /*0000*/  LDC R1, c[0x0][0x37c] ;  /* 0x0000df00ff017b82 */ /* 0x000e300000000800 */
[----:B------:R-:W1:Y:S01]  /*0010*/  LDC R7, c[0x0][0x360] ;  /* 0x0000d800ff077b82 */ /* 0x000e620000000800 */
[----:B------:R-:W1:Y:S01]  /*0020*/  LDCU UR5, c[0x0][0x370] ;  /* 0x00006e00ff0577ac */ /* 0x000e620008000800 */
[----:B------:R-:W2:Y:S01]  /*0030*/  S2R R4, SR_TID.X ;  /* 0x0000000000047919 */ /* 0x000ea20000002100 */
[----:B------:R-:W-:Y:S01]  /*0040*/  BSSY.RECONVERGENT B0, `(.L_x_60) ;  /* 0x0000014000007945 */ /* 0x000fe20003800200 */
[----:B0-----:R-:W-:-:S04]  /*0050*/  VIADD R1, R1, 0xffffffe0 ;  /* 0xffffffe001017836 */ /* 0x001fc80000000000 */
[----:B------:R-:W2:Y:S01]  /*0060*/  S2UR UR4, SR_CTAID.X ;  /* 0x00000000000479c3 */ /* 0x000ea20000002500 */
[----:B-1----:R-:W-:-:S04]  /*0070*/  IMAD R0, R7, UR5, RZ ;  /* 0x0000000507007c24 */ /* 0x002fc8000f8e02ff */
[----:B------:R-:W-:-:S05]  /*0080*/  IMAD.SHL.U32 R0, R0, 0x2, RZ ;  /* 0x0000000200007824 */ /* 0x000fca00078e00ff */
[----:B------:R-:W-:Y:S01]  /*0090*/  I2FP.F32.S32 R3, R0 ;  /* 0x0000000000037245 */ /* 0x000fe20000201400 */
[----:B--2---:R-:W-:-:S03]  /*00a0*/  IMAD R7, R7, UR4, R4 ;  /* 0x0000000407077c24 */ /* 0x004fc6000f8e0204 */
[----:B------:R-:W0:Y:S02]  /*00b0*/  MUFU.RCP R2, R3 ;  /* 0x0000000300027308 */ /* 0x000e240000001000 */
[----:B------:R-:W-:-:S05]  /*00c0*/  I2FP.F32.S32 R0, R7 ;  /* 0x0000000700007245 */ /* 0x000fca0000201400 */
        /* <DEDUP_REMOVED lines=9> */
[----:B------:R-:W-:Y:S05]  /*0160*/  CALL.REL.NOINC `($__internal_2_$__cuda_sm3x_div_rn_noftz_f32_slowpath) ;  /* 0x0000000800a87944 */ /* 0x000fea0003c00000 */
[----:B------:R-:W-:-:S07]  /*0170*/  IMAD.MOV.U32 R5, RZ, RZ, R0 ;  /* 0x000000ffff057224 */ /* 0x000fce00078e0000 */
.L_x_61:
[----:B------:R-:W-:Y:S05]  /*0180*/  BSYNC.RECONVERGENT B0 ;  /* 0x0000000000007941 */ /* 0x000fea0003800200 */
.L_x_60:
[C---:B------:R-:W-:Y:S01]  /*0190*/  FMUL R0, R5.reuse, 0.63661974668502807617 ;  /* 0x3f22f98305007820 */ /* 0x040fe20000400000 */
[----:B------:R-:W-:Y:S01]  /*01a0*/  FSETP.GE.AND P0, PT, |R5|, 105615, PT ;  /* 0x47ce47800500780b */ /* 0x000fe20003f06200 */
[----:B------:R-:W0:Y:S01]  /*01b0*/  LDCU.64 UR6, c[0x0][0x358] ;  /* 0x00006b00ff0677ac */ /* 0x000e220008000a00 */
[----:B------:R-:W-:Y:S03]  /*01c0*/  BSSY.RECONVERGENT B0, `(.L_x_62) ;  /* 0x0000040000007945 */ /* 0x000fe60003800200 */
        /* <DEDUP_REMOVED lines=19> */
.L_x_64:
        /* <DEDUP_REMOVED lines=44> */
.L_x_63:
[----:B------:R-:W-:Y:S05]  /*05c0*/  BSYNC.RECONVERGENT B0 ;  /* 0x0000000000007941 */ /* 0x000fea0003800200 */
.L_x_62:
[----:B------:R-:W-:Y:S01]  /*05d0*/  LOP3.LUT R6, R0, 0x1, RZ, 0xc0, !PT ;  /* 0x0000000100067812 */ /* 0x000fe200078ec0ff */
[----:B------:R-:W-:Y:S02]  /*05e0*/  IMAD.MOV.U32 R14, RZ, RZ, 0x37cbac00 ;  /* 0x37cbac00ff0e7424 */ /* 0x000fe400078e00ff */
[----:B------:R-:W-:Y:S01]  /*05f0*/  FMUL R3, R2, R2 ;  /* 0x0000000202037220 */ /* 0x000fe20000400000 */
[----:B------:R-:W0:Y:S01]  /*0600*/  LDC.64 R10, c[0x0][0x380] ;  /* 0x0000e000ff0a7b82 */ /* 0x000e220000000a00 */
[----:B------:R-:W-:Y:S01]  /*0610*/  ISETP.NE.U32.AND P0, PT, R6, 0x1, PT ;  /* 0x000000010600780c */ /* 0x000fe20003f05070 */
[----:B------:R-:W-:Y:S02]  /*0620*/  IMAD.MOV.U32 R6, RZ, RZ, 0x3c0885e4 ;  /* 0x3c0885e4ff067424 */ /* 0x000fe400078e00ff */
[----:B------:R-:W-:Y:S01]  /*0630*/  FFMA R4, R3, R14, -0.0013887860113754868507 ;  /* 0xbab607ed03047423 */ /* 0x000fe2000000000e */
[----:B------:R-:W-:Y:S01]  /*0640*/  VIADD R8, R0, 0x1 ;  /* 0x0000000100087836 */ /* 0x000fe20000000000 */
[----:B------:R-:W-:Y:S01]  /*0650*/  BSSY.RECONVERGENT B0, `(.L_x_65) ;  /* 0x0000048000007945 */ /* 0x000fe20003800200 */
[----:B------:R-:W-:Y:S01]  /*0660*/  IMAD.MOV.U32 R9, RZ, RZ, 0x3e2aaaa8 ;  /* 0x3e2aaaa8ff097424 */ /* 0x000fe200078e00ff */
[----:B------:R-:W-:Y:S01]  /*0670*/  FSEL R0, R6, 0.041666727513074874878, !P0 ;  /* 0x3d2aaabb06007808 */ /* 0x000fe20004000000 */
[----:B------:R-:W-:Y:S01]  /*0680*/  IMAD.SHL.U32 R7, R7, 0x2, RZ ;  /* 0x0000000207077824 */ /* 0x000fe200078e00ff */
[----:B------:R-:W-:-:S02]  /*0690*/  FSEL R4, R4, -0.00019574658654164522886, P0 ;  /* 0xb94d415304047808 */ /* 0x000fc40000000000 */
[----:B------:R-:W-:Y:S02]  /*06a0*/  FSEL R9, -R9, -0.4999999701976776123, !P0 ;  /* 0xbeffffff09097808 */ /* 0x000fe40004000100 */
[----:B------:R-:W-:Y:S01]  /*06b0*/  LOP3.LUT P1, RZ, R8, 0x2, RZ, 0xc0, !PT ;  /* 0x0000000208ff7812 */ /* 0x000fe2000782c0ff */
[----:B------:R-:W-:Y:S01]  /*06c0*/  FFMA R4, R3, R4, R0 ;  /* 0x0000000403047223 */ /* 0x000fe20000000000 */
[----:B------:R-:W-:Y:S02]  /*06d0*/  FSEL R0, R2, 1, !P0 ;  /* 0x3f80000002007808 */ /* 0x000fe40004000000 */
[----:B------:R-:W-:Y:S01]  /*06e0*/  FSETP.GE.AND P0, PT, |R5|, 105615, PT ;  /* 0x47ce47800500780b */ /* 0x000fe20003f06200 */
[C---:B------:R-:W-:Y:S02]  /*06f0*/  FFMA R4, R3.reuse, R4, R9 ;  /* 0x0000000403047223 */ /* 0x040fe40000000009 */
[----:B------:R-:W-:-:S04]  /*0700*/  FFMA R3, R3, R0, RZ ;  /* 0x0000000003037223 */ /* 0x000fc800000000ff */
[----:B------:R-:W-:Y:S01]  /*0710*/  FFMA R3, R3, R4, R0 ;  /* 0x0000000403037223 */ /* 0x000fe20000000000 */
[----:B0-----:R-:W-:-:S04]  /*0720*/  IMAD.WIDE R10, R7, 0x4, R10 ;  /* 0x00000004070a7825 */ /* 0x001fc800078e020a */
        /* <DEDUP_REMOVED lines=14> */
.L_x_67:
[----:B-1----:R-:W-:Y:S02]  /*0810*/  IMAD.U32 R8, RZ, RZ, UR8 ;  /* 0x00000008ff087e24 */ /* 0x002fe4000f8e00ff */
[----:B------:R-:W-:-:S05]  /*0820*/  IMAD.U32 R9, RZ, RZ, UR9 ;  /* 0x00000009ff097e24 */ /* 0x000fca000f8e00ff */
[----:B------:R-:W0:Y:S01]  /*0830*/  LDG.E.CONSTANT R2, desc[UR6][R8.64] ;  /* 0x0000000608027981 */ /* 0x000e22000c1e9900 */
[----:B------:R-:W-:Y:S02]  /*0840*/  UIADD3 UR8, UP0, UPT, UR8, 0x4, URZ ;  /* 0x0000000408087890 */ /* 0x000fe4000ff1e0ff */
[----:B------:R-:W-:Y:S02]  /*0850*/  UIADD3 UR4, UPT, UPT, UR4, 0x1, URZ ;  /* 0x0000000104047890 */ /* 0x000fe4000fffe0ff */
[----:B------:R-:W-:Y:S02]  /*0860*/  UIADD3.X UR9, UPT, UPT, URZ, UR9, URZ, UP0, !UPT ;  /* 0x00000009ff097290 */ /* 0x000fe400087fe4ff */
[----:B------:R-:W-:Y:S01]  /*0870*/  UISETP.NE.AND UP0, UPT, UR4, 0x6, UPT ;  /* 0x000000060400788c */ /* 0x000fe2000bf05270 */
[----:B0-----:R-:W-:-:S03]  /*0880*/  IMAD.WIDE.U32 R2, R2, R13, RZ ;  /* 0x0000000d02027225 */ /* 0x001fc600078e00ff */
        /* <DEDUP_REMOVED lines=25> */
[----:B------:R-:W-:Y:S02]  /*0a20*/  LEA.HI R13, R2, R13, RZ, 0x1 ;  /* 0x0000000d020d7211 */ /* 0x000fe400078f08ff */
[C---:B------:R-:W-:Y:S02]  /*0a30*/  LOP3.LUT R8, R4.reuse, R3, RZ, 0x3c, !PT ;  /* 0x0000000304087212 */ /* 0x040fe400078e3cff */
[----:B------:R-:W-:Y:S01]  /*0a40*/  LOP3.LUT R9, R4, R2, RZ, 0x3c, !PT ;  /* 0x0000000204097212 */ /* 0x000fe200078e3cff */
[----:B------:R-:W-:Y:S01]  /*0a50*/  IMAD.MOV R0, RZ, RZ, -R13 ;  /* 0x000000ffff007224 */ /* 0x000fe200078e0a0d */
[----:B------:R-:W-:-:S03]  /*0a60*/  LOP3.LUT R5, R2, R5, RZ, 0x3c, !PT ;  /* 0x0000000502057212 */ /* 0x000fc600078e3cff */
[----:B------:R-:W-:Y:S01]  /*0a70*/  @!P1 IMAD.MOV.U32 R13, RZ, RZ, R0 ;  /* 0x000000ffff0d9224 */ /* 0x000fe200078e0000 */
[----:B------:R-:W0:Y:S01]  /*0a80*/  I2F.F64.S64 R8, R8 ;  /* 0x0000000800087312 */ /* 0x000e220000301c00 */
[----:B------:R-:W-:Y:S01]  /*0a90*/  ISETP.GE.AND P0, PT, R5, RZ, PT ;  /* 0x000000ff0500720c */ /* 0x000fe20003f06270 */
[----:B0-----:R-:W-:-:S10]  /*0aa0*/  DMUL R6, R8, UR4 ;  /* 0x0000000408067c28 */ /* 0x001fd40008000000 */
[----:B------:R-:W0:Y:S02]  /*0ab0*/  F2F.F32.F64 R6, R6 ;  /* 0x0000000600067310 */ /* 0x000e240000301000 */
[----:B0-----:R-:W-:-:S07]  /*0ac0*/  FSEL R12, -R6, R6, !P0 ;  /* 0x00000006060c7208 */ /* 0x001fce0004000100 */
.L_x_66:
[----:B------:R-:W-:Y:S05]  /*0ad0*/  BSYNC.RECONVERGENT B0 ;  /* 0x0000000000007941 */ /* 0x000fea0003800200 */
.L_x_65:
[----:B0-----:R-:W-:Y:S01]  /*0ae0*/  FMUL R3, R12, R12 ;  /* 0x0000000c0c037220 */ /* 0x001fe20000400000 */
        /* <DEDUP_REMOVED lines=18> */
        .weak           $__internal_2_$__cuda_sm3x_div_rn_noftz_f32_slowpath
        .type           $__internal_2_$__cuda_sm3x_div_rn_noftz_f32_slowpath,@function
        .size           $__internal_2_$__cuda_sm3x_div_rn_noftz_f32_slowpath,(.L_x_82 - $__internal_2_$__cuda_sm3x_div_rn_noftz_f32_slowpath)
$__internal_2_$__cuda_sm3x_div_rn_noftz_f32_slowpath:
        /* <DEDUP_REMOVED lines=36> */
.L_x_69:
        /* <DEDUP_REMOVED lines=30> */
[-CC-:B------:R-:W-:Y:S01]  /*1030*/  FFMA.RM R4, R10, R6.reuse, R13.reuse ;  /* 0x000000060a047223 */ /* 0x180fe2000000400d */
        /* <DEDUP_REMOVED lines=20> */
.L_x_76:
[----:B------:R-:W-:-:S04]  /*1180*/  LOP3.LUT R0, R0, 0x80000000, RZ, 0xc0, !PT ;  /* 0x8000000000007812 */ /* 0x000fc800078ec0ff */
[----:B------:R-:W-:Y:S01]  /*1190*/  LOP3.LUT R0, R0, 0x7f800000, RZ, 0xfc, !PT ;  /* 0x7f80000000007812 */ /* 0x000fe200078efcff */
[----:B------:R-:W-:Y:S06]  /*11a0*/  BRA `(.L_x_77) ;  /* 0x0000000000047947 */ /* 0x000fec0003800000 */
.L_x_75:
[----:B------:R-:W-:-:S07]  /*11b0*/  IMAD R0, R5, 0x800000, R0 ;  /* 0x0080000005007824 */ /* 0x000fce00078e0200 */
.L_x_77:
[----:B------:R-:W-:Y:S05]  /*11c0*/  BSYNC.RECONVERGENT B2 ;  /* 0x0000000000027941 */ /* 0x000fea0003800200 */
.L_x_74:
[----:B------:R-:W-:Y:S05]  /*11d0*/  BRA `(.L_x_78) ;  /* 0x0000000000207947 */ /* 0x000fea0003800000 */
.L_x_73:
[----:B------:R-:W-:-:S04]  /*11e0*/  LOP3.LUT R0, R9, 0x80000000, R6, 0x48, !PT ;  /* 0x8000000009007812 */ /* 0x000fc800078e4806 */
[----:B------:R-:W-:Y:S01]  /*11f0*/  LOP3.LUT R0, R0, 0x7f800000, RZ, 0xfc, !PT ;  /* 0x7f80000000007812 */ /* 0x000fe200078efcff */
[----:B------:R-:W-:Y:S06]  /*1200*/  BRA `(.L_x_78) ;  /* 0x0000000000147947 */ /* 0x000fec0003800000 */
.L_x_72:
[----:B------:R-:W-:Y:S01]  /*1210*/  LOP3.LUT R0, R9, 0x80000000, R6, 0x48, !PT ;  /* 0x8000000009007812 */ /* 0x000fe200078e4806 */
[----:B------:R-:W-:Y:S06]  /*1220*/  BRA `(.L_x_78) ;  /* 0x00000000000c7947 */ /* 0x000fec0003800000 */
.L_x_71:
[----:B------:R-:W0:Y:S01]  /*1230*/  MUFU.RSQ R0, -QNAN ;  /* 0xffc0000000007908 */ /* 0x000e220000001400 */
[----:B------:R-:W-:Y:S05]  /*1240*/  BRA `(.L_x_78) ;  /* 0x0000000000047947 */ /* 0x000fea0003800000 */
.L_x_70:
[----:B------:R-:W-:-:S07]  /*1250*/  FADD.FTZ R0, R0, R3 ;  /* 0x0000000300007221 */ /* 0x000fce0000010000 */
.L_x_78:
[----:B------:R-:W-:Y:S05]  /*1260*/  BSYNC.RECONVERGENT B1 ;  /* 0x0000000000017941 */ /* 0x000fea0003800200 */
.L_x_68:
[----:B------:R-:W-:-:S04]  /*1270*/  IMAD.MOV.U32 R3, RZ, RZ, 0x0 ;  /* 0x00000000ff037424 */ /* 0x000fc800078e00ff */
[----:B0-----:R-:W-:Y:S05]  /*1280*/  RET.REL.NODEC R2 `(_Z6countWPf) ;  /* 0xffffffec025c7950 */ /* 0x001fea0003c3ffff */
.L_x_79:
        /* <DEDUP_REMOVED lines=15> */
.L_x_82:


//--------------------- .nv.global.init           --------------------------
	.section	.nv.global.init,"aw",@progbits
	.align	4
.nv.global.init:
	.type		__cudart_i2opi_f,@object
	.size		__cudart_i2opi_f,(.L_0 - __cudart_i2opi_f)
__cudart_i2opi_f:
        /*0000*/ 	.byte	0x41, 0x90, 0x43, 0x3c, 0x99, 0x95, 0x62, 0xdb, 0xc0, 0xdd, 0x34, 0xf5, 0xd1, 0x57, 0x27, 0xfc
        /*0010*/ 	.byte	0x29, 0x15, 0x44, 0x4e, 0x6e, 0x83, 0xf9, 0xa2
.L_0:


//--------------------- .nv.shared.reserved.0     --------------------------
	.section	.nv.shared.reserved.0,"aw",@nobits
	.weak		__nv_reservedSMEM_offset_0_alias
	.size		__nv_reservedSMEM_offset_0_alias, 0, 64
	.other		__nv_reservedSMEM_offset_0_alias,@"STO_CUDA_RESERVED_SHARED STV_DEFAULT"
__nv_reservedSMEM_offset_0_alias:
	.zero		0
	.zero		64


//--------------------- .nv.constant0._Z9myCudaFFTPKfPfS0_i --------------------------
	.section	.nv.constant0._Z9myCudaFFTPKfPfS0_i,"a",@progbits
	.sectionflags	@""
	.align	4
.nv.constant0._Z9myCudaFFTPKfPfS0_i:
	.zero		924


//--------------------- .nv.constant0._Z9myCudaDFTPKfPf --------------------------
	.section	.nv.constant0._Z9myCudaDFTPKfPf,"a",@progbits
	.sectionflags	@""
	.align	4
.nv.constant0._Z9myCudaDFTPKfPf:
	.zero		912


//--------------------- .nv.constant0._Z28myCudaFFTBitReverseAndWCountPKfPfS1_ --------------------------
	.section	.nv.constant0._Z28myCudaFFTBitReverseAndWCountPKfPfS1_,"a",@progbits
	.sectionflags	@""
	.align	4
.nv.constant0._Z28myCudaFFTBitReverseAndWCountPKfPfS1_:
	.zero		920


//--------------------- .nv.constant0._Z19myCudaFFTBitReversePKfPf --------------------------
	.section	.nv.constant0._Z19myCudaFFTBitReversePKfPf,"a",@progbits
	.sectionflags	@""
	.align	4
.nv.constant0._Z19myCudaFFTBitReversePKfPf:
	.zero		912


//--------------------- .nv.constant0._Z6countWPf --------------------------
	.section	.nv.constant0._Z6countWPf,"a",@progbits
	.sectionflags	@""
	.align	4
.nv.constant0._Z6countWPf:
	.zero		904


//--------------------- SYMBOLS --------------------------

	.type		.nv.reservedSmem.offset0,@object
	.size		.nv.reservedSmem.offset0,0x4
